	.target	sm_90a

	.elftype	@"ET_EXEC"


//--------------------- .note.nv.tkinfo           --------------------------
	.section	.note.nv.tkinfo,"",@"SHT_NOTE"
	.sectionflags	@"SHF_NOTE_NV_TKINFO"
	.tkinfo
        /*0018*/ 	.word	0x00000002
        /*0030*/ 	.string	""
        /*0030*/ 	.string	"ptxas"
        /*0030*/ 	.string	"Cuda compilation tools, release 13.0, V13.0.88"
        /*0030*/ 	.string	"Build cuda_13.0.r13.0/compiler.36424714_0"
        /*0030*/ 	.string	"-arch sm_90a -m 64 "



//--------------------- .note.nv.cuinfo           --------------------------
	.section	.note.nv.cuinfo,"",@"SHT_NOTE"
	.sectionflags	@"SHF_NOTE_NV_CUINFO"
        /*0018*/ 	.short	0x0002
        /*001a*/ 	.short	0x005a
        /*001c*/ 	.short	0x0082
	.zero		2


//--------------------- .nv.info                  --------------------------
	.section	.nv.info,"",@"SHT_CUDA_INFO"
	.align	4


	//----- nvinfo : EIATTR_REGCOUNT
	.align		4
        /*0000*/ 	.byte	0x04, 0x2f
        /*0002*/ 	.short	(.L_15 - .L_14)
	.align		4
.L_14:
        /*0004*/ 	.word	index@(_ZN7cutlass13device_kernelINS_4gemm6kernel13GemmUniversalIN4cute5tupleIJiiiiEEENS1_10collective13CollectiveMmaINS1_34MainloopSm90TmaGmmaWarpSpecializedILi4ENS5_IJNS4_1CILi1EEESB_SB_EEENS1_35KernelTmaWarpSpecializedCooperativeEEENS5_IJNSA_ILi128EEENSA_ILi256EEENSA_ILi64EEEEEENS_6half_tENS5_IJlSB_lEEESJ_SK_NS4_8TiledMMAINS4_8MMA_AtomIJNS4_4SM904GMMA26MMA_64x256x16_F32F16F16_SSILNSO_5MajorE0ELSQ_0ELNSO_7ScaleInE1ELSR_1EEEEEENS4_6LayoutINS5_IJNSA_ILi2EEESB_SB_EEENS5_IJSB_NSA_ILi0EEESX_EEEEENS5_IJNS4_10UnderscoreES10_S10_EEEEENS4_13SM90_TMA_LOADENS4_14ComposedLayoutINS4_7SwizzleILi3ELi4ELi3EEENS4_18smem_ptr_flag_bitsILi16EEENSU_INS5_IJNSA_ILi8EEESH_EEENS5_IJSH_SB_EEEEEEEvNS4_8identityES13_S1D_vS1E_EENS_8epilogue10collective6detail29Sm90TmaWarpSpecializedAdapterINS1H_15DefaultEpilogueISJ_SK_SK_NS1G_6thread17LinearCombinationISJ_Li1EffLNS1L_9ScaleType4KindE0ELNS_15FloatRoundStyleE2ESJ_EENS1_15EpilogueDefaultEEEEEvvEEEEvNT_6ParamsE)
        /*0008*/ 	.word	0x000000a8


	//----- nvinfo : EIATTR_FRAME_SIZE
	.align		4
.L_15:
        /*000c*/ 	.byte	0x04, 0x11
        /*000e*/ 	.short	(.L_17 - .L_16)
	.align		4
.L_16:
        /*0010*/ 	.word	index@(_ZN7cutlass13device_kernelINS_4gemm6kernel13GemmUniversalIN4cute5tupleIJiiiiEEENS1_10collective13CollectiveMmaINS1_34MainloopSm90TmaGmmaWarpSpecializedILi4ENS5_IJNS4_1CILi1EEESB_SB_EEENS1_35KernelTmaWarpSpecializedCooperativeEEENS5_IJNSA_ILi128EEENSA_ILi256EEENSA_ILi64EEEEEENS_6half_tENS5_IJlSB_lEEESJ_SK_NS4_8TiledMMAINS4_8MMA_AtomIJNS4_4SM904GMMA26MMA_64x256x16_F32F16F16_SSILNSO_5MajorE0ELSQ_0ELNSO_7ScaleInE1ELSR_1EEEEEENS4_6LayoutINS5_IJNSA_ILi2EEESB_SB_EEENS5_IJSB_NSA_ILi0EEESX_EEEEENS5_IJNS4_10UnderscoreES10_S10_EEEEENS4_13SM90_TMA_LOADENS4_14ComposedLayoutINS4_7SwizzleILi3ELi4ELi3EEENS4_18smem_ptr_flag_bitsILi16EEENSU_INS5_IJNSA_ILi8EEESH_EEENS5_IJSH_SB_EEEEEEEvNS4_8identityES13_S1D_vS1E_EENS_8epilogue10collective6detail29Sm90TmaWarpSpecializedAdapterINS1H_15DefaultEpilogueISJ_SK_SK_NS1G_6thread17LinearCombinationISJ_Li1EffLNS1L_9ScaleType4KindE0ELNS_15FloatRoundStyleE2ESJ_EENS1_15EpilogueDefaultEEEEEvvEEEEvNT_6ParamsE)
        /*0014*/ 	.word	0x00000000


	//----- nvinfo : EIATTR_MIN_STACK_SIZE
	.align		4
.L_17:
        /*0018*/ 	.byte	0x04, 0x12
        /*001a*/ 	.short	(.L_19 - .L_18)
	.align		4
.L_18:
        /*001c*/ 	.word	index@(_ZN7cutlass13device_kernelINS_4gemm6kernel13GemmUniversalIN4cute5tupleIJiiiiEEENS1_10collective13CollectiveMmaINS1_34MainloopSm90TmaGmmaWarpSpecializedILi4ENS5_IJNS4_1CILi1EEESB_SB_EEENS1_35KernelTmaWarpSpecializedCooperativeEEENS5_IJNSA_ILi128EEENSA_ILi256EEENSA_ILi64EEEEEENS_6half_tENS5_IJlSB_lEEESJ_SK_NS4_8TiledMMAINS4_8MMA_AtomIJNS4_4SM904GMMA26MMA_64x256x16_F32F16F16_SSILNSO_5MajorE0ELSQ_0ELNSO_7ScaleInE1ELSR_1EEEEEENS4_6LayoutINS5_IJNSA_ILi2EEESB_SB_EEENS5_IJSB_NSA_ILi0EEESX_EEEEENS5_IJNS4_10UnderscoreES10_S10_EEEEENS4_13SM90_TMA_LOADENS4_14ComposedLayoutINS4_7SwizzleILi3ELi4ELi3EEENS4_18smem_ptr_flag_bitsILi16EEENSU_INS5_IJNSA_ILi8EEESH_EEENS5_IJSH_SB_EEEEEEEvNS4_8identityES13_S1D_vS1E_EENS_8epilogue10collective6detail29Sm90TmaWarpSpecializedAdapterINS1H_15DefaultEpilogueISJ_SK_SK_NS1G_6thread17LinearCombinationISJ_Li1EffLNS1L_9ScaleType4KindE0ELNS_15FloatRoundStyleE2ESJ_EENS1_15EpilogueDefaultEEEEEvvEEEEvNT_6ParamsE)
        /*0020*/ 	.word	0x00000000
.L_19:


//--------------------- .nv.compat                --------------------------
	.section	.nv.compat,"",@"SHT_CUDA_COMPAT_INFO"
	.align	4
        /*0000*/ 	.byte	0x02, 0x09, 0x01, 0x00, 0x02, 0x02, 0x04, 0x00, 0x02, 0x05, 0x05, 0x00, 0x03, 0x07, 0x01, 0x01
        /*0010*/ 	.byte	0x02, 0x03, 0x01, 0x00, 0x02, 0x06, 0x01, 0x00, 0x04, 0x0b, 0x08, 0x00, 0x00, 0x00, 0x00, 0x00
        /*0020*/ 	.byte	0x00, 0x00, 0x00, 0x00


//--------------------- .nv.info._ZN7cutlass13device_kernelINS_4gemm6kernel13GemmUniversalIN4cute5tupleIJiiiiEEENS1_10collective13CollectiveMmaINS1_34MainloopSm90TmaGmmaWarpSpecializedILi4ENS5_IJNS4_1CILi1EEESB_SB_EEENS1_35KernelTmaWarpSpecializedCooperativeEEENS5_IJNSA_ILi128EEENSA_ILi256EEENSA_ILi64EEEEEENS_6half_tENS5_IJlSB_lEEESJ_SK_NS4_8TiledMMAINS4_8MMA_AtomIJNS4_4SM904GMMA26MMA_64x256x16_F32F16F16_SSILNSO_5MajorE0ELSQ_0ELNSO_7ScaleInE1ELSR_1EEEEEENS4_6LayoutINS5_IJNSA_ILi2EEESB_SB_EEENS5_IJSB_NSA_ILi0EEESX_EEEEENS5_IJNS4_10UnderscoreES10_S10_EEEEENS4_13SM90_TMA_LOADENS4_14ComposedLayoutINS4_7SwizzleILi3ELi4ELi3EEENS4_18smem_ptr_flag_bitsILi16EEENSU_INS5_IJNSA_ILi8EEESH_EEENS5_IJSH_SB_EEEEEEEvNS4_8identityES13_S1D_vS1E_EENS_8epilogue10collective6detail29Sm90TmaWarpSpecializedAdapterINS1H_15DefaultEpilogueISJ_SK_SK_NS1G_6thread17LinearCombinationISJ_Li1EffLNS1L_9ScaleType4KindE0ELNS_15FloatRoundStyleE2ESJ_EENS1_15EpilogueDefaultEEEEEvvEEEEvNT_6ParamsE --------------------------
	.section	.nv.info._ZN7cutlass13device_kernelINS_4gemm6kernel13GemmUniversalIN4cute5tupleIJiiiiEEENS1_10collective13CollectiveMmaINS1_34MainloopSm90TmaGmmaWarpSpecializedILi4ENS5_IJNS4_1CILi1EEESB_SB_EEENS1_35KernelTmaWarpSpecializedCooperativeEEENS5_IJNSA_ILi128EEENSA_ILi256EEENSA_ILi64EEEEEENS_6half_tENS5_IJlSB_lEEESJ_SK_NS4_8TiledMMAINS4_8MMA_AtomIJNS4_4SM904GMMA26MMA_64x256x16_F32F16F16_SSILNSO_5MajorE0ELSQ_0ELNSO_7ScaleInE1ELSR_1EEEEEENS4_6LayoutINS5_IJNSA_ILi2EEESB_SB_EEENS5_IJSB_NSA_ILi0EEESX_EEEEENS5_IJNS4_10UnderscoreES10_S10_EEEEENS4_13SM90_TMA_LOADENS4_14ComposedLayoutINS4_7SwizzleILi3ELi4ELi3EEENS4_18smem_ptr_flag_bitsILi16EEENSU_INS5_IJNSA_ILi8EEESH_EEENS5_IJSH_SB_EEEEEEEvNS4_8identityES13_S1D_vS1E_EENS_8epilogue10collective6detail29Sm90TmaWarpSpecializedAdapterINS1H_15DefaultEpilogueISJ_SK_SK_NS1G_6thread17LinearCombinationISJ_Li1EffLNS1L_9ScaleType4KindE0ELNS_15FloatRoundStyleE2ESJ_EENS1_15EpilogueDefaultEEEEEvvEEEEvNT_6ParamsE,"",@"SHT_CUDA_INFO"
	.sectionflags	@""
	.align	4


	//----- nvinfo : EIATTR_CUDA_API_VERSION
	.align		4
        /*0000*/ 	.byte	0x04, 0x37
        /*0002*/ 	.short	(.L_21 - .L_20)
.L_20:
        /*0004*/ 	.word	0x00000082


	//----- nvinfo : EIATTR_KPARAM_INFO
	.align		4
.L_21:
        /*0008*/ 	.byte	0x04, 0x17
        /*000a*/ 	.short	(.L_23 - .L_22)
.L_22:
        /*000c*/ 	.word	0x00000000
        /*0010*/ 	.short	0x0000
        /*0012*/ 	.short	0x0070
        /*0014*/ 	.byte	0x00, 0xf0, 0x01, 0x10


	//----- nvinfo : EIATTR_SPARSE_MMA_MASK
	.align		4
.L_23:
        /*0018*/ 	.byte	0x03, 0x50
        /*001a*/ 	.short	0x0000


	//----- nvinfo : EIATTR_MAXREG_COUNT
	.align		4
        /*001c*/ 	.byte	0x03, 0x1b
        /*001e*/ 	.short	0x00a8


	//----- nvinfo : EIATTR_NUM_BARRIERS
	.align		4
        /*0020*/ 	.byte	0x02, 0x4c
        /*0022*/ 	.byte	0x01
	.zero		1


	//----- nvinfo : EIATTR_EXTERNS
	.align		4
        /*0024*/ 	.byte	0x04, 0x0f
        /*0026*/ 	.short	(.L_25 - .L_24)


	//   ....[0]....
	.align		4
.L_24:
        /*0028*/ 	.word	index@(__assertfail)


	//----- nvinfo : EIATTR_MERCURY_ISA_VERSION
	.align		4
.L_25:
        /*002c*/ 	.byte	0x03, 0x5f
        /*002e*/ 	.short	0x0101


	//----- nvinfo : EIATTR_INT_WARP_WIDE_INSTR_OFFSETS
	.align		4
        /*0030*/ 	.byte	0x04, 0x31
        /*0032*/ 	.short	(.L_27 - .L_26)


	//   ....[0]....
.L_26:
        /*0034*/ 	.word	0x000003b0


	//   ....[1]....
        /*0038*/ 	.word	0x000003e0


	//   ....[2]....
        /*003c*/ 	.word	0x000004c0


	//----- nvinfo : EIATTR_COOP_GROUP_MASK_REGIDS
	.align		4
.L_27:
        /*0040*/ 	.byte	0x04, 0x29
        /*0042*/ 	.short	(.L_29 - .L_28)


	//   ....[0]....
.L_28:
        /*0044*/ 	.word	0xffffffff


	//   ....[1]....
        /*0048*/ 	.word	0xffffffff


	//   ....[2]....
        /*004c*/ 	.word	0xffffffff


	//   ....[3]....
        /*0050*/ 	.word	0xffffffff


	//   ....[4]....
        /*0054*/ 	.word	0xffffffff


	//----- nvinfo : EIATTR_COOP_GROUP_INSTR_OFFSETS
	.align		4
.L_29:
        /*0058*/ 	.byte	0x04, 0x28
        /*005a*/ 	.short	(.L_31 - .L_30)


	//   ....[0]....
.L_30:
        /*005c*/ 	.word	0x00000060


	//   ....[1]....
        /*0060*/ 	.word	0x00000070


	//   ....[2]....
        /*0064*/ 	.word	0x00000130


	//   ....[3]....
        /*0068*/ 	.word	0x000002c0


	//   ....[4]....
        /*006c*/ 	.word	0x00000f70


	//----- nvinfo : EIATTR_REG_RECONFIG
	.align		4
.L_31:
        /*0070*/ 	.byte	0x01, 0x54
	.zero		2


	//----- nvinfo : EIATTR_SYSCALL_OFFSETS
	.align		4
        /*0074*/ 	.byte	0x04, 0x46
        /*0076*/ 	.short	(.L_33 - .L_32)


	//   ....[0]....
.L_32:
        /*0078*/ 	.word	0x00001130


	//----- nvinfo : EIATTR_MBARRIER_INSTR_OFFSETS
	.align		4
.L_33:
        /*007c*/ 	.byte	0x04, 0x39
        /*007e*/ 	.short	(.L_35 - .L_34)


	//   ....[0]....
.L_34:
        /*0080*/ 	.word	0x00000230
        /*0084*/ 	.word	0x000000ff
        /*0088*/ 	.word	0x00000000
        /*008c*/ 	.short	0x0100
        /*008e*/ 	.byte	0x08
	.zero		1


	//   ....[1]....
        /*0090*/ 	.word	0x00000240
        /*0094*/ 	.word	0x000000ff
        /*0098*/ 	.word	0x00000020
        /*009c*/ 	.short	0x0100
        /*009e*/ 	.byte	0x08
	.zero		1


	//   ....[2]....
        /*00a0*/ 	.word	0x00000250
        /*00a4*/ 	.word	0x000000ff
        /*00a8*/ 	.word	0x00000008
        /*00ac*/ 	.short	0x0100
        /*00ae*/ 	.byte	0x08
	.zero		1


	//   ....[3]....
        /*00b0*/ 	.word	0x00000260
        /*00b4*/ 	.word	0x000000ff
        /*00b8*/ 	.word	0x00000028
        /*00bc*/ 	.short	0x0100
        /*00be*/ 	.byte	0x08
	.zero		1


	//   ....[4]....
        /*00c0*/ 	.word	0x00000270
        /*00c4*/ 	.word	0x000000ff
        /*00c8*/ 	.word	0x00000010
        /*00cc*/ 	.short	0x0100
        /*00ce*/ 	.byte	0x08
	.zero		1


	//   ....[5]....
        /*00d0*/ 	.word	0x00000280
        /*00d4*/ 	.word	0x000000ff
        /*00d8*/ 	.word	0x00000030
        /*00dc*/ 	.short	0x0100
        /*00de*/ 	.byte	0x08
	.zero		1


	//   ....[6]....
        /*00e0*/ 	.word	0x00000290
        /*00e4*/ 	.word	0x000000ff
        /*00e8*/ 	.word	0x00000018
        /*00ec*/ 	.short	0x0100
        /*00ee*/ 	.byte	0x08
	.zero		1


	//   ....[7]....
        /*00f0*/ 	.word	0x000002a0
        /*00f4*/ 	.word	0x000000ff
        /*00f8*/ 	.word	0x00000038
        /*00fc*/ 	.short	0x0100
        /*00fe*/ 	.byte	0x08
	.zero		1


	//   ....[8]....
        /*0100*/ 	.word	0x00000530
        /*0104*/ 	.word	0x000000ff
        /*0108*/ 	.word	0x00000050
        /*010c*/ 	.short	0x0100
        /*010e*/ 	.byte	0x06
	.zero		1


	//   ....[9]....
        /*0110*/ 	.word	0x00000590
        /*0114*/ 	.word	0x000000ff
        /*0118*/ 	.word	0x00000058
        /*011c*/ 	.short	0x0100
        /*011e*/ 	.byte	0x06
	.zero		1


	//   ....[10]....
        /*0120*/ 	.word	0x000011b0
        /*0124*/ 	.word	0x00000003
        /*0128*/ 	.word	0x00000000
        /*012c*/ 	.short	0x010a
        /*012e*/ 	.byte	0x3f
	.zero		1


	//   ....[11]....
        /*0130*/ 	.word	0x000011f0
        /*0134*/ 	.word	0x00000003
        /*0138*/ 	.word	0x00000000
        /*013c*/ 	.short	0x010a
        /*013e*/ 	.byte	0x3f
	.zero		1


	//   ....[12]....
        /*0140*/ 	.word	0x000015c0
        /*0144*/ 	.word	0x000000ff
        /*0148*/ 	.word	0x00000000
        /*014c*/ 	.short	0x010a
        /*014e*/ 	.byte	0x08
	.zero		1


	//   ....[13]....
        /*0150*/ 	.word	0x00001600
        /*0154*/ 	.word	0x000000ff
        /*0158*/ 	.word	0x00000000
        /*015c*/ 	.short	0x010a
        /*015e*/ 	.byte	0x08
	.zero		1


	//   ....[14]....
        /*0160*/ 	.word	0x00001890
        /*0164*/ 	.word	0x000000ff
        /*0168*/ 	.word	0x00000000
        /*016c*/ 	.short	0x0101
        /*016e*/ 	.byte	0x08
	.zero		1


	//   ....[15]....
        /*0170*/ 	.word	0x00001a70
        /*0174*/ 	.word	0x000000ff
        /*0178*/ 	.word	0x00000000
        /*017c*/ 	.short	0x0101
        /*017e*/ 	.byte	0x04
	.zero		1


	//   ....[16]....
        /*0180*/ 	.word	0x0000a8f0
        /*0184*/ 	.word	0x0000000c
        /*0188*/ 	.word	0x00000020
        /*018c*/ 	.short	0x010a
        /*018e*/ 	.byte	0x3f
	.zero		1


	//   ....[17]....
        /*0190*/ 	.word	0x0000acb0
        /*0194*/ 	.word	0x00000005
        /*0198*/ 	.word	0x00000058
        /*019c*/ 	.short	0x0101
        /*019e*/ 	.byte	0x3f
	.zero		1


	//   ....[18]....
        /*01a0*/ 	.word	0x0000b3b0
        /*01a4*/ 	.word	0x00000007
        /*01a8*/ 	.word	0x00000000
        /*01ac*/ 	.short	0x010a
        /*01ae*/ 	.byte	0x3f
	.zero		1


	//   ....[19]....
        /*01b0*/ 	.word	0x0000b430
        /*01b4*/ 	.word	0x00000006
        /*01b8*/ 	.word	0x00000000
        /*01bc*/ 	.short	0x010a
        /*01be*/ 	.byte	0x3f
	.zero		1


	//   ....[20]....
        /*01c0*/ 	.word	0x0000b4c0
        /*01c4*/ 	.word	0x00000007
        /*01c8*/ 	.word	0x00000000
        /*01cc*/ 	.short	0x010a
        /*01ce*/ 	.byte	0x3f
	.zero		1


	//   ....[21]....
        /*01d0*/ 	.word	0x0000b550
        /*01d4*/ 	.word	0x00000005
        /*01d8*/ 	.word	0x00000000
        /*01dc*/ 	.short	0x010a
        /*01de*/ 	.byte	0x3f
	.zero		1


	//   ....[22]....
        /*01e0*/ 	.word	0x0000b5b0
        /*01e4*/ 	.word	0x00000003
        /*01e8*/ 	.word	0x00000000
        /*01ec*/ 	.short	0x010a
        /*01ee*/ 	.byte	0x3f
	.zero		1


	//   ....[23]....
        /*01f0*/ 	.word	0x0000b610
        /*01f4*/ 	.word	0x00000004
        /*01f8*/ 	.word	0x00000000
        /*01fc*/ 	.short	0x010a
        /*01fe*/ 	.byte	0x3f
	.zero		1


	//   ....[24]....
        /*0200*/ 	.word	0x0000b6e0
        /*0204*/ 	.word	0x0000000c
        /*0208*/ 	.word	0x00000020
        /*020c*/ 	.short	0x010a
        /*020e*/ 	.byte	0x3f
	.zero		1


	//   ....[25]....
        /*0210*/ 	.word	0x0000b7b0
        /*0214*/ 	.word	0x00000007
        /*0218*/ 	.word	0x00000000
        /*021c*/ 	.short	0x010a
        /*021e*/ 	.byte	0x3f
	.zero		1


	//   ....[26]....
        /*0220*/ 	.word	0x0000b800
        /*0224*/ 	.word	0x00000006
        /*0228*/ 	.word	0x00000000
        /*022c*/ 	.short	0x010a
        /*022e*/ 	.byte	0x3f
	.zero		1


	//   ....[27]....
        /*0230*/ 	.word	0x0000b850
        /*0234*/ 	.word	0x00000007
        /*0238*/ 	.word	0x00000000
        /*023c*/ 	.short	0x010a
        /*023e*/ 	.byte	0x3f
	.zero		1


	//----- nvinfo : EIATTR_NUM_MBARRIERS
	.align		4
.L_35:
        /*0240*/ 	.byte	0x03, 0x38
        /*0242*/ 	.short	0x000a


	//----- nvinfo : EIATTR_EXIT_INSTR_OFFSETS
	.align		4
        /*0244*/ 	.byte	0x04, 0x1c
        /*0246*/ 	.short	(.L_37 - .L_36)


	//   ....[0]....
.L_36:
        /*0248*/ 	.word	0x000005e0


	//   ....[1]....
        /*024c*/ 	.word	0x00000ea0


	//   ....[2]....
        /*0250*/ 	.word	0x00009f60


	//   ....[3]....
        /*0254*/ 	.word	0x0000a590


	//   ....[4]....
        /*0258*/ 	.word	0x0000b5a0


	//----- nvinfo : EIATTR_MAX_THREADS
	.align		4
.L_37:
        /*025c*/ 	.byte	0x04, 0x05
        /*025e*/ 	.short	(.L_39 - .L_38)
.L_38:
        /*0260*/ 	.word	0x00000180
        /*0264*/ 	.word	0x00000001
        /*0268*/ 	.word	0x00000001


	//----- nvinfo : EIATTR_CRS_STACK_SIZE
	.align		4
.L_39:
        /*026c*/ 	.byte	0x04, 0x1e
        /*026e*/ 	.short	(.L_41 - .L_40)
.L_40:
        /*0270*/ 	.word	0x00000000


	//----- nvinfo : EIATTR_CBANK_PARAM_SIZE
	.align		4
.L_41:
        /*0274*/ 	.byte	0x03, 0x19
        /*0276*/ 	.short	0x0470


	//----- nvinfo : EIATTR_PARAM_CBANK
	.align		4
        /*0278*/ 	.byte	0x04, 0x0a
        /*027a*/ 	.short	(.L_43 - .L_42)
	.align		4
.L_42:
        /*027c*/ 	.word	index@(.nv.constant0._ZN7cutlass13device_kernelINS_4gemm6kernel13GemmUniversalIN4cute5tupleIJiiiiEEENS1_10collective13CollectiveMmaINS1_34MainloopSm90TmaGmmaWarpSpecializedILi4ENS5_IJNS4_1CILi1EEESB_SB_EEENS1_35KernelTmaWarpSpecializedCooperativeEEENS5_IJNSA_ILi128EEENSA_ILi256EEENSA_ILi64EEEEEENS_6half_tENS5_IJlSB_lEEESJ_SK_NS4_8TiledMMAINS4_8MMA_AtomIJNS4_4SM904GMMA26MMA_64x256x16_F32F16F16_SSILNSO_5MajorE0ELSQ_0ELNSO_7ScaleInE1ELSR_1EEEEEENS4_6LayoutINS5_IJNSA_ILi2EEESB_SB_EEENS5_IJSB_NSA_ILi0EEESX_EEEEENS5_IJNS4_10UnderscoreES10_S10_EEEEENS4_13SM90_TMA_LOADENS4_14ComposedLayoutINS4_7SwizzleILi3ELi4ELi3EEENS4_18smem_ptr_flag_bitsILi16EEENSU_INS5_IJNSA_ILi8EEESH_EEENS5_IJSH_SB_EEEEEEEvNS4_8identityES13_S1D_vS1E_EENS_8epilogue10collective6detail29Sm90TmaWarpSpecializedAdapterINS1H_15DefaultEpilogueISJ_SK_SK_NS1G_6thread17LinearCombinationISJ_Li1EffLNS1L_9ScaleType4KindE0ELNS_15FloatRoundStyleE2ESJ_EENS1_15EpilogueDefaultEEEEEvvEEEEvNT_6ParamsE)
        /*0280*/ 	.short	0x0210
        /*0282*/ 	.short	0x0470


	//----- nvinfo : EIATTR_SW_WAR
	.align		4
.L_43:
        /*0284*/ 	.byte	0x04, 0x36
        /*0286*/ 	.short	(.L_45 - .L_44)
.L_44:
        /*0288*/ 	.word	0x00000008
.L_45:


//--------------------- .nv.callgraph             --------------------------
	.section	.nv.callgraph,"",@"SHT_CUDA_CALLGRAPH"
	.align	4
	.sectionentsize	8
	.align		4
        /*0000*/ 	.word	0x00000000
	.align		4
        /*0004*/ 	.word	0xffffffff
	.align		4
        /*0008*/ 	.word	index@(_ZN7cutlass13device_kernelINS_4gemm6kernel13GemmUniversalIN4cute5tupleIJiiiiEEENS1_10collective13CollectiveMmaINS1_34MainloopSm90TmaGmmaWarpSpecializedILi4ENS5_IJNS4_1CILi1EEESB_SB_EEENS1_35KernelTmaWarpSpecializedCooperativeEEENS5_IJNSA_ILi128EEENSA_ILi256EEENSA_ILi64EEEEEENS_6half_tENS5_IJlSB_lEEESJ_SK_NS4_8TiledMMAINS4_8MMA_AtomIJNS4_4SM904GMMA26MMA_64x256x16_F32F16F16_SSILNSO_5MajorE0ELSQ_0ELNSO_7ScaleInE1ELSR_1EEEEEENS4_6LayoutINS5_IJNSA_ILi2EEESB_SB_EEENS5_IJSB_NSA_ILi0EEESX_EEEEENS5_IJNS4_10UnderscoreES10_S10_EEEEENS4_13SM90_TMA_LOADENS4_14ComposedLayoutINS4_7SwizzleILi3ELi4ELi3EEENS4_18smem_ptr_flag_bitsILi16EEENSU_INS5_IJNSA_ILi8EEESH_EEENS5_IJSH_SB_EEEEEEEvNS4_8identityES13_S1D_vS1E_EENS_8epilogue10collective6detail29Sm90TmaWarpSpecializedAdapterINS1H_15DefaultEpilogueISJ_SK_SK_NS1G_6thread17LinearCombinationISJ_Li1EffLNS1L_9ScaleType4KindE0ELNS_15FloatRoundStyleE2ESJ_EENS1_15EpilogueDefaultEEEEEvvEEEEvNT_6ParamsE)
	.align		4
        /*000c*/ 	.word	index@(__assertfail)
	.align		4
        /*0010*/ 	.word	0x00000000
	.align		4
        /*0014*/ 	.word	0xfffffffe
	.align		4
        /*0018*/ 	.word	0x00000000
	.align		4
        /*001c*/ 	.word	0xfffffffd
	.align		4
        /*0020*/ 	.word	0x00000000
	.align		4
        /*0024*/ 	.word	0xfffffffc


//--------------------- .nv.constant4             --------------------------
	.section	.nv.constant4,"a",@progbits
	.align	8
	.align		8
.nv.constant4:
        /*0000*/ 	.dword	__assertfail
	.align		8
        /*0008*/ 	.dword	__unnamed_1
	.align		8
        /*0010*/ 	.dword	_ZN39_INTERNAL_1d7b6f84_4_k_cu_e328a61e_31054cuda3std3__45__cpo5beginE
	.align		8
        /*0018*/ 	.dword	_ZN39_INTERNAL_1d7b6f84_4_k_cu_e328a61e_31054cuda3std3__45__cpo3endE
	.align		8
        /*0020*/ 	.dword	_ZN39_INTERNAL_1d7b6f84_4_k_cu_e328a61e_31054cuda3std3__45__cpo6cbeginE
	.align		8
        /*0028*/ 	.dword	_ZN39_INTERNAL_1d7b6f84_4_k_cu_e328a61e_31054cuda3std3__45__cpo4cendE
	.align		8
        /*0030*/ 	.dword	_ZN39_INTERNAL_1d7b6f84_4_k_cu_e328a61e_31054cuda3std3__441_GLOBAL__N__1d7b6f84_4_k_cu_e328a61e_31056ignoreE
	.align		8
        /*0038*/ 	.dword	_ZN39_INTERNAL_1d7b6f84_4_k_cu_e328a61e_31054cuda3std3__419piecewise_constructE
	.align		8
        /*0040*/ 	.dword	_ZN39_INTERNAL_1d7b6f84_4_k_cu_e328a61e_31054cuda3std3__48in_placeE
	.align		8
        /*0048*/ 	.dword	_ZN39_INTERNAL_1d7b6f84_4_k_cu_e328a61e_31054cuda3std6ranges3__45__cpo4swapE
	.align		8
        /*0050*/ 	.dword	_ZN39_INTERNAL_1d7b6f84_4_k_cu_e328a61e_31054cuda3std6ranges3__45__cpo9iter_moveE
	.align		8
        /*0058*/ 	.dword	_ZN39_INTERNAL_1d7b6f84_4_k_cu_e328a61e_31054cute7productE
	.align		8
        /*0060*/ 	.dword	_ZN39_INTERNAL_1d7b6f84_4_k_cu_e328a61e_31054cute1_E
	.align		8
        /*0068*/ 	.dword	$str$22
	.align		8
        /*0070*/ 	.dword	$str$23


//--------------------- .text._ZN7cutlass13device_kernelINS_4gemm6kernel13GemmUniversalIN4cute5tupleIJiiiiEEENS1_10collective13CollectiveMmaINS1_34MainloopSm90TmaGmmaWarpSpecializedILi4ENS5_IJNS4_1CILi1EEESB_SB_EEENS1_35KernelTmaWarpSpecializedCooperativeEEENS5_IJNSA_ILi128EEENSA_ILi256EEENSA_ILi64EEEEEENS_6half_tENS5_IJlSB_lEEESJ_SK_NS4_8TiledMMAINS4_8MMA_AtomIJNS4_4SM904GMMA26MMA_64x256x16_F32F16F16_SSILNSO_5MajorE0ELSQ_0ELNSO_7ScaleInE1ELSR_1EEEEEENS4_6LayoutINS5_IJNSA_ILi2EEESB_SB_EEENS5_IJSB_NSA_ILi0EEESX_EEEEENS5_IJNS4_10UnderscoreES10_S10_EEEEENS4_13SM90_TMA_LOADENS4_14ComposedLayoutINS4_7SwizzleILi3ELi4ELi3EEENS4_18smem_ptr_flag_bitsILi16EEENSU_INS5_IJNSA_ILi8EEESH_EEENS5_IJSH_SB_EEEEEEEvNS4_8identityES13_S1D_vS1E_EENS_8epilogue10collective6detail29Sm90TmaWarpSpecializedAdapterINS1H_15DefaultEpilogueISJ_SK_SK_NS1G_6thread17LinearCombinationISJ_Li1EffLNS1L_9ScaleType4KindE0ELNS_15FloatRoundStyleE2ESJ_EENS1_15EpilogueDefaultEEEEEvvEEEEvNT_6ParamsE --------------------------
	.section	.text._ZN7cutlass13device_kernelINS_4gemm6kernel13GemmUniversalIN4cute5tupleIJiiiiEEENS1_10collective13CollectiveMmaINS1_34MainloopSm90TmaGmmaWarpSpecializedILi4ENS5_IJNS4_1CILi1EEESB_SB_EEENS1_35KernelTmaWarpSpecializedCooperativeEEENS5_IJNSA_ILi128EEENSA_ILi256EEENSA_ILi64EEEEEENS_6half_tENS5_IJlSB_lEEESJ_SK_NS4_8TiledMMAINS4_8MMA_AtomIJNS4_4SM904GMMA26MMA_64x256x16_F32F16F16_SSILNSO_5MajorE0ELSQ_0ELNSO_7ScaleInE1ELSR_1EEEEEENS4_6LayoutINS5_IJNSA_ILi2EEESB_SB_EEENS5_IJSB_NSA_ILi0EEESX_EEEEENS5_IJNS4_10UnderscoreES10_S10_EEEEENS4_13SM90_TMA_LOADENS4_14ComposedLayoutINS4_7SwizzleILi3ELi4ELi3EEENS4_18smem_ptr_flag_bitsILi16EEENSU_INS5_IJNSA_ILi8EEESH_EEENS5_IJSH_SB_EEEEEEEvNS4_8identityES13_S1D_vS1E_EENS_8epilogue10collective6detail29Sm90TmaWarpSpecializedAdapterINS1H_15DefaultEpilogueISJ_SK_SK_NS1G_6thread17LinearCombinationISJ_Li1EffLNS1L_9ScaleType4KindE0ELNS_15FloatRoundStyleE2ESJ_EENS1_15EpilogueDefaultEEEEEvvEEEEvNT_6ParamsE,"ax",@progbits
	.align	128
.text._ZN7cutlass13device_kernelINS_4gemm6kernel13GemmUniversalIN4cute5tupleIJiiiiEEENS1_10collective13CollectiveMmaINS1_34MainloopSm90TmaGmmaWarpSpecializedILi4ENS5_IJNS4_1CILi1EEESB_SB_EEENS1_35KernelTmaWarpSpecializedCooperativeEEENS5_IJNSA_ILi128EEENSA_ILi256EEENSA_ILi64EEEEEENS_6half_tENS5_IJlSB_lEEESJ_SK_NS4_8TiledMMAINS4_8MMA_AtomIJNS4_4SM904GMMA26MMA_64x256x16_F32F16F16_SSILNSO_5MajorE0ELSQ_0ELNSO_7ScaleInE1ELSR_1EEEEEENS4_6LayoutINS5_IJNSA_ILi2EEESB_SB_EEENS5_IJSB_NSA_ILi0EEESX_EEEEENS5_IJNS4_10UnderscoreES10_S10_EEEEENS4_13SM90_TMA_LOADENS4_14ComposedLayoutINS4_7SwizzleILi3ELi4ELi3EEENS4_18smem_ptr_flag_bitsILi16EEENSU_INS5_IJNSA_ILi8EEESH_EEENS5_IJSH_SB_EEEEEEEvNS4_8identityES13_S1D_vS1E_EENS_8epilogue10collective6detail29Sm90TmaWarpSpecializedAdapterINS1H_15DefaultEpilogueISJ_SK_SK_NS1G_6thread17LinearCombinationISJ_Li1EffLNS1L_9ScaleType4KindE0ELNS_15FloatRoundStyleE2ESJ_EENS1_15EpilogueDefaultEEEEEvvEEEEvNT_6ParamsE:
        .type           _ZN7cutlass13device_kernelINS_4gemm6kernel13GemmUniversalIN4cute5tupleIJiiiiEEENS1_10collective13CollectiveMmaINS1_34MainloopSm90TmaGmmaWarpSpecializedILi4ENS5_IJNS4_1CILi1EEESB_SB_EEENS1_35KernelTmaWarpSpecializedCooperativeEEENS5_IJNSA_ILi128EEENSA_ILi256EEENSA_ILi64EEEEEENS_6half_tENS5_IJlSB_lEEESJ_SK_NS4_8TiledMMAINS4_8MMA_AtomIJNS4_4SM904GMMA26MMA_64x256x16_F32F16F16_SSILNSO_5MajorE0ELSQ_0ELNSO_7ScaleInE1ELSR_1EEEEEENS4_6LayoutINS5_IJNSA_ILi2EEESB_SB_EEENS5_IJSB_NSA_ILi0EEESX_EEEEENS5_IJNS4_10UnderscoreES10_S10_EEEEENS4_13SM90_TMA_LOADENS4_14ComposedLayoutINS4_7SwizzleILi3ELi4ELi3EEENS4_18smem_ptr_flag_bitsILi16EEENSU_INS5_IJNSA_ILi8EEESH_EEENS5_IJSH_SB_EEEEEEEvNS4_8identityES13_S1D_vS1E_EENS_8epilogue10collective6detail29Sm90TmaWarpSpecializedAdapterINS1H_15DefaultEpilogueISJ_SK_SK_NS1G_6thread17LinearCombinationISJ_Li1EffLNS1L_9ScaleType4KindE0ELNS_15FloatRoundStyleE2ESJ_EENS1_15EpilogueDefaultEEEEEvvEEEEvNT_6ParamsE,@function
        .size           _ZN7cutlass13device_kernelINS_4gemm6kernel13GemmUniversalIN4cute5tupleIJiiiiEEENS1_10collective13CollectiveMmaINS1_34MainloopSm90TmaGmmaWarpSpecializedILi4ENS5_IJNS4_1CILi1EEESB_SB_EEENS1_35KernelTmaWarpSpecializedCooperativeEEENS5_IJNSA_ILi128EEENSA_ILi256EEENSA_ILi64EEEEEENS_6half_tENS5_IJlSB_lEEESJ_SK_NS4_8TiledMMAINS4_8MMA_AtomIJNS4_4SM904GMMA26MMA_64x256x16_F32F16F16_SSILNSO_5MajorE0ELSQ_0ELNSO_7ScaleInE1ELSR_1EEEEEENS4_6LayoutINS5_IJNSA_ILi2EEESB_SB_EEENS5_IJSB_NSA_ILi0EEESX_EEEEENS5_IJNS4_10UnderscoreES10_S10_EEEEENS4_13SM90_TMA_LOADENS4_14ComposedLayoutINS4_7SwizzleILi3ELi4ELi3EEENS4_18smem_ptr_flag_bitsILi16EEENSU_INS5_IJNSA_ILi8EEESH_EEENS5_IJSH_SB_EEEEEEEvNS4_8identityES13_S1D_vS1E_EENS_8epilogue10collective6detail29Sm90TmaWarpSpecializedAdapterINS1H_15DefaultEpilogueISJ_SK_SK_NS1G_6thread17LinearCombinationISJ_Li1EffLNS1L_9ScaleType4KindE0ELNS_15FloatRoundStyleE2ESJ_EENS1_15EpilogueDefaultEEEEEvvEEEEvNT_6ParamsE,(.L_x_322 - _ZN7cutlass13device_kernelINS_4gemm6kernel13GemmUniversalIN4cute5tupleIJiiiiEEENS1_10collective13CollectiveMmaINS1_34MainloopSm90TmaGmmaWarpSpecializedILi4ENS5_IJNS4_1CILi1EEESB_SB_EEENS1_35KernelTmaWarpSpecializedCooperativeEEENS5_IJNSA_ILi128EEENSA_ILi256EEENSA_ILi64EEEEEENS_6half_tENS5_IJlSB_lEEESJ_SK_NS4_8TiledMMAINS4_8MMA_AtomIJNS4_4SM904GMMA26MMA_64x256x16_F32F16F16_SSILNSO_5MajorE0ELSQ_0ELNSO_7ScaleInE1ELSR_1EEEEEENS4_6LayoutINS5_IJNSA_ILi2EEESB_SB_EEENS5_IJSB_NSA_ILi0EEESX_EEEEENS5_IJNS4_10UnderscoreES10_S10_EEEEENS4_13SM90_TMA_LOADENS4_14ComposedLayoutINS4_7SwizzleILi3ELi4ELi3EEENS4_18smem_ptr_flag_bitsILi16EEENSU_INS5_IJNSA_ILi8EEESH_EEENS5_IJSH_SB_EEEEEEEvNS4_8identityES13_S1D_vS1E_EENS_8epilogue10collective6detail29Sm90TmaWarpSpecializedAdapterINS1H_15DefaultEpilogueISJ_SK_SK_NS1G_6thread17LinearCombinationISJ_Li1EffLNS1L_9ScaleType4KindE0ELNS_15FloatRoundStyleE2ESJ_EENS1_15EpilogueDefaultEEEEEvvEEEEvNT_6ParamsE)
        .other          _ZN7cutlass13device_kernelINS_4gemm6kernel13GemmUniversalIN4cute5tupleIJiiiiEEENS1_10collective13CollectiveMmaINS1_34MainloopSm90TmaGmmaWarpSpecializedILi4ENS5_IJNS4_1CILi1EEESB_SB_EEENS1_35KernelTmaWarpSpecializedCooperativeEEENS5_IJNSA_ILi128EEENSA_ILi256EEENSA_ILi64EEEEEENS_6half_tENS5_IJlSB_lEEESJ_SK_NS4_8TiledMMAINS4_8MMA_AtomIJNS4_4SM904GMMA26MMA_64x256x16_F32F16F16_SSILNSO_5MajorE0ELSQ_0ELNSO_7ScaleInE1ELSR_1EEEEEENS4_6LayoutINS5_IJNSA_ILi2EEESB_SB_EEENS5_IJSB_NSA_ILi0EEESX_EEEEENS5_IJNS4_10UnderscoreES10_S10_EEEEENS4_13SM90_TMA_LOADENS4_14ComposedLayoutINS4_7SwizzleILi3ELi4ELi3EEENS4_18smem_ptr_flag_bitsILi16EEENSU_INS5_IJNSA_ILi8EEESH_EEENS5_IJSH_SB_EEEEEEEvNS4_8identityES13_S1D_vS1E_EENS_8epilogue10collective6detail29Sm90TmaWarpSpecializedAdapterINS1H_15DefaultEpilogueISJ_SK_SK_NS1G_6thread17LinearCombinationISJ_Li1EffLNS1L_9ScaleType4KindE0ELNS_15FloatRoundStyleE2ESJ_EENS1_15EpilogueDefaultEEEEEvvEEEEvNT_6ParamsE,@"STO_CUDA_ENTRY STV_DEFAULT"
_ZN7cutlass13device_kernelINS_4gemm6kernel13GemmUniversalIN4cute5tupleIJiiiiEEENS1_10collective13CollectiveMmaINS1_34MainloopSm90TmaGmmaWarpSpecializedILi4ENS5_IJNS4_1CILi1EEESB_SB_EEENS1_35KernelTmaWarpSpecializedCooperativeEEENS5_IJNSA_ILi128EEENSA_ILi256EEENSA_ILi64EEEEEENS_6half_tENS5_IJlSB_lEEESJ_SK_NS4_8TiledMMAINS4_8MMA_AtomIJNS4_4SM904GMMA26MMA_64x256x16_F32F16F16_SSILNSO_5MajorE0ELSQ_0ELNSO_7ScaleInE1ELSR_1EEEEEENS4_6LayoutINS5_IJNSA_ILi2EEESB_SB_EEENS5_IJSB_NSA_ILi0EEESX_EEEEENS5_IJNS4_10UnderscoreES10_S10_EEEEENS4_13SM90_TMA_LOADENS4_14ComposedLayoutINS4_7SwizzleILi3ELi4ELi3EEENS4_18smem_ptr_flag_bitsILi16EEENSU_INS5_IJNSA_ILi8EEESH_EEENS5_IJSH_SB_EEEEEEEvNS4_8identityES13_S1D_vS1E_EENS_8epilogue10collective6detail29Sm90TmaWarpSpecializedAdapterINS1H_15DefaultEpilogueISJ_SK_SK_NS1G_6thread17LinearCombinationISJ_Li1EffLNS1L_9ScaleType4KindE0ELNS_15FloatRoundStyleE2ESJ_EENS1_15EpilogueDefaultEEEEEvvEEEEvNT_6ParamsE:
[----:B------:R-:W0:Y:S01]  /*0000*/  LDC R1, c[0x0][0x28] ;  /* 0x00000a00ff017b82 */ /* 0x000e220000000800 */
[----:B------:R-:W1:Y:S01]  /*0010*/  S2R R18, SR_TID.X ;  /* 0x0000000000127919 */ /* 0x000e620000002100 */
[----:B------:R-:W-:Y:S01]  /*0020*/  ELECT P0, URZ, PT ;  /* 0x00000000003f782f */ /* 0x000fe20003800000 */
[----:B------:R-:W-:Y:S01]  /*0030*/  BSSY B0, `(.L_x_0) ;  /* 0x000000f000007945 */ /* 0x000fe20003800000 */
[--C-:B-1----:R-:W-:Y:S02]  /*0040*/  SHF.R.U32.HI R0, RZ, 0x5, R18.reuse ;  /* 0x00000005ff007819 */ /* 0x102fe40000011612 */
[----:B------:R-:W-:-:S03]  /*0050*/  SHF.R.U32.HI R22, RZ, 0x7, R18 ;  /* 0x00000007ff167819 */ /* 0x000fc60000011612 */
[----:B------:R-:W1:Y:S04]  /*0060*/  SHFL.IDX PT, R5, R0, RZ, 0x1f ;  /* 0x00001fff00057589 */ /* 0x000e6800000e0000 */
[----:B------:R2:W3:Y:S01]  /*0070*/  SHFL.IDX PT, R8, R22, RZ, 0x1f ;  /* 0x00001fff16087589 */ /* 0x0004e200000e0000 */
[----:B-1----:R-:W-:-:S13]  /*0080*/  ISETP.NE.OR P0, PT, R5, RZ, !P0 ;  /* 0x000000ff0500720c */ /* 0x002fda0004705670 */
[----:B0-23--:R-:W-:Y:S05]  /*0090*/  @P0 BRA `(.L_x_1) ;  /* 0x0000000000200947 */ /* 0x00dfea0003800000 */
[----:B------:R-:W-:Y:S02]  /*00a0*/  ULDC.64 UR4, c[0x0][0x198] ;  /* 0x0000660000047ab9 */ /* 0x000fe40000000a00 */
[----:B------:R-:W-:Y:S02]  /*00b0*/  UIADD3 UR6, UP0, UR4, 0xf0, URZ ;  /* 0x000000f004067890 */ /* 0x000fe4000ff1e03f */
[----:B------:R-:W-:Y:S02]  /*00c0*/  UIADD3 UR4, UP1, UR4, 0x1f0, URZ ;  /* 0x000001f004047890 */ /* 0x000fe4000ff3e03f */
[----:B------:R-:W-:Y:S02]  /*00d0*/  UIADD3.X UR7, URZ, UR5, URZ, UP0, !UPT ;  /* 0x000000053f077290 */ /* 0x000fe400087fe43f */
[----:B------:R-:W-:-:S07]  /*00e0*/  UIADD3.X UR5, URZ, UR5, URZ, UP1, !UPT ;  /* 0x000000053f057290 */ /* 0x000fce0008ffe43f */
[----:B------:R0:W-:Y:S02]  /*00f0*/  UTMACCTL.PF [UR6] ;  /* 0x00000000060079b9 */ /* 0x0001e40008040000 */
[----:B------:R0:W-:Y:S02]  /*0100*/  UTMACCTL.PF [UR4] ;  /* 0x00000000040079b9 */ /* 0x0001e40008040000 */
[----:B0-----:R-:W-:Y:S01]  /*0110*/  NOP ;  /* 0x0000000000007918 */ /* 0x001fe20000000000 */
.L_x_1:
[----:B------:R-:W-:Y:S05]  /*0120*/  BSYNC B0 ;  /* 0x0000000000007941 */ /* 0x000fea0003800000 */
.L_x_0:
[----:B------:R-:W0:Y:S02]  /*0130*/  SHFL.IDX PT, R2, R0, RZ, 0x1f ;  /* 0x00001fff00027589 */ /* 0x000e2400000e0000 */
[----:B0-----:R-:W-:-:S13]  /*0140*/  ISETP.NE.AND P0, PT, R2, RZ, PT ;  /* 0x000000ff0200720c */ /* 0x001fda0003f05270 */
[----:B------:R-:W-:Y:S05]  /*0150*/  @P0 BRA `(.L_x_2) ;  /* 0x0000000000580947 */ /* 0x000fea0003800000 */
[----:B------:R-:W0:Y:S01]  /*0160*/  S2UR UR8, SR_CgaCtaId ;  /* 0x00000000000879c3 */ /* 0x000e220000008800 */
[----:B------:R-:W-:Y:S01]  /*0170*/  UMOV UR4, 0x400 ;  /* 0x0000040000047882 */ /* 0x000fe20000000000 */
[----:B------:R-:W-:Y:S01]  /*0180*/  UMOV UR5, 0x1 ;  /* 0x0000000100057882 */ /* 0x000fe20000000000 */
[----:B------:R-:W-:Y:S01]  /*0190*/  UMOV UR6, 0x100 ;  /* 0x0000010000067882 */ /* 0x000fe20000000000 */
[----:B------:R-:W-:Y:S01]  /*01a0*/  ELECT P0, URZ, PT ;  /* 0x00000000003f782f */ /* 0x000fe20003800000 */
[----:B------:R-:W-:-:S04]  /*01b0*/  UIADD3 UR6, -UR6, 0x100000, URZ ;  /* 0x0010000006067890 */ /* 0x000fc8000fffe13f */
[----:B------:R-:W-:Y:S02]  /*01c0*/  USHF.L.U32 UR7, UR6, 0xb, URZ ;  /* 0x0000000b06077899 */ /* 0x000fe4000800063f */
[----:B------:R-:W-:Y:S02]  /*01d0*/  USHF.L.U32 UR6, UR6, 0x1, URZ ;  /* 0x0000000106067899 */ /* 0x000fe4000800063f */
[----:B0-----:R-:W-:Y:S02]  /*01e0*/  ULEA UR8, UR8, UR4, 0x18 ;  /* 0x0000000408087291 */ /* 0x001fe4000f8ec03f */
[----:B------:R-:W-:-:S04]  /*01f0*/  UIADD3 UR4, -UR5, 0x100000, URZ ;  /* 0x0010000005047890 */ /* 0x000fc8000fffe13f */
[----:B------:R-:W-:Y:S02]  /*0200*/  USHF.L.U32 UR5, UR4, 0xb, URZ ;  /* 0x0000000b04057899 */ /* 0x000fe4000800063f */
[----:B------:R-:W-:Y:S01]  /*0210*/  USHF.L.U32 UR4, UR4, 0x1, URZ ;  /* 0x0000000104047899 */ /* 0x000fe2000800063f */
[----:B------:R-:W0:Y:S11]  /*0220*/  FENCE.VIEW.ASYNC.S ;  /* 0x00000000000073c6 */ /* 0x000e360000000000 */
[----:B0-----:R0:W1:Y:S01]  /*0230*/  SYNCS.EXCH.64 URZ, [UR8], UR4 ;  /* 0x00000004083f75b2 */ /* 0x0010620008000100 */
[----:B------:R0:W2:Y:S01]  /*0240*/  SYNCS.EXCH.64 URZ, [UR8+0x20], UR6 ;  /* 0x00002006083f75b2 */ /* 0x0000a20008000100 */
[----:B------:R0:W3:Y:S01]  /*0250*/  SYNCS.EXCH.64 URZ, [UR8+0x8], UR4 ;  /* 0x00000804083f75b2 */ /* 0x0000e20008000100 */
[----:B------:R0:W4:Y:S01]  /*0260*/  SYNCS.EXCH.64 URZ, [UR8+0x28], UR6 ;  /* 0x00002806083f75b2 */ /* 0x0001220008000100 */
[----:B------:R0:W0:Y:S01]  /*0270*/  SYNCS.EXCH.64 URZ, [UR8+0x10], UR4 ;  /* 0x00001004083f75b2 */ /* 0x0000220008000100 */
[----:B------:R0:W0:Y:S01]  /*0280*/  SYNCS.EXCH.64 URZ, [UR8+0x30], UR6 ;  /* 0x00003006083f75b2 */ /* 0x0000220008000100 */
[----:B------:R0:W0:Y:S01]  /*0290*/  SYNCS.EXCH.64 URZ, [UR8+0x18], UR4 ;  /* 0x00001804083f75b2 */ /* 0x0000220008000100 */
[----:B------:R0:W0:Y:S01]  /*02a0*/  SYNCS.EXCH.64 URZ, [UR8+0x38], UR6 ;  /* 0x00003806083f75b2 */ /* 0x0000220008000100 */
[----:B------:R-:W-:Y:S01]  /*02b0*/  NOP ;  /* 0x0000000000007918 */ /* 0x000fe20000000000 */
.L_x_2:
[----:B------:R-:W5:Y:S01]  /*02c0*/  SHFL.IDX PT, R0, R0, RZ, 0x1f ;  /* 0x00001fff00007589 */ /* 0x000f6200000e0000 */
[----:B------:R-:W-:Y:S01]  /*02d0*/  ELECT P0, URZ, PT ;  /* 0x00000000003f782f */ /* 0x000fe20003800000 */
[----:B------:R-:W1:Y:S01]  /*02e0*/  LDC R2, c[0x0][0x65c] ;  /* 0x00019700ff027b82 */ /* 0x000e620000000800 */
[----:B------:R-:W-:Y:S01]  /*02f0*/  SHF.R.S32.HI R6, RZ, 0x1f, R5 ;  /* 0x0000001fff067819 */ /* 0x000fe20000011405 */
[----:B------:R-:W2:Y:S01]  /*0300*/  S2R R3, SR_CTAID.Y ;  /* 0x0000000000037919 */ /* 0x000ea20000002600 */
[----:B0-----:R-:W-:Y:S01]  /*0310*/  UMOV UR4, 0x20 ;  /* 0x0000002000047882 */ /* 0x001fe20000000000 */
[----:B------:R-:W-:Y:S01]  /*0320*/  ISETP.NE.AND P2, PT, R8, RZ, PT ;  /* 0x000000ff0800720c */ /* 0x000fe20003f45270 */
[----:B------:R-:W-:Y:S01]  /*0330*/  NOP ;  /* 0x0000000000007918 */ /* 0x000fe20000000000 */
[----:B------:R-:W0:Y:S01]  /*0340*/  S2R R4, SR_CTAID.X ;  /* 0x0000000000047919 */ /* 0x000e220000002500 */
[----:B------:R-:W-:Y:S01]  /*0350*/  LEA.HI R6, R6, R5, RZ, 0x2 ;  /* 0x0000000506067211 */ /* 0x000fe200078f10ff */
[----:B------:R-:W-:Y:S01]  /*0360*/  NOP ;  /* 0x0000000000007918 */ /* 0x000fe20000000000 */
[----:B-----5:R-:W-:-:S02]  /*0370*/  ISETP.NE.OR P0, PT, R0, RZ, !P0 ;  /* 0x000000ff0000720c */ /* 0x020fc40004705670 */
[----:B-1----:R-:W-:-:S04]  /*0380*/  ISETP.NE.AND P3, PT, R2, 0x1, PT ;  /* 0x000000010200780c */ /* 0x002fc80003f65270 */
[----:B------:R-:W-:Y:S02]  /*0390*/  P2R R0, PR, RZ, 0x8 ;  /* 0x00000008ff007803 */ /* 0x000fe40000000000 */
[----:B------:R-:W-:-:S05]  /*03a0*/  LOP3.LUT R0, R6, 0xfffffffc, RZ, 0xc0, !PT ;  /* 0xfffffffc06007812 */ /* 0x000fca00078ec0ff */
[----:B------:R-:W-:Y:S01]  /*03b0*/  VOTEU.ALL UP0, P0 ;  /* 0x00000000003f7886 */ /* 0x000fe20000000000 */
[----:B------:R-:W-:Y:S01]  /*03c0*/  IMAD.IADD R0, R5, 0x1, -R0 ;  /* 0x0000000105007824 */ /* 0x000fe200078e0a00 */
[----:B------:R-:W0:Y:S01]  /*03d0*/  @P3 LDC R17, c[0x0][0x10] ;  /* 0x00000400ff113b82 */ /* 0x000e220000000800 */
[----:B------:R-:W-:Y:S01]  /*03e0*/  VOTEU.ALL UP1, P0 ;  /* 0x00000000003f7886 */ /* 0x000fe20000020000 */
[----:B--2---:R-:W-:Y:S01]  /*03f0*/  @P3 IMAD.MOV.U32 R6, RZ, RZ, R3 ;  /* 0x000000ffff063224 */ /* 0x004fe200078e0003 */
[----:B------:R-:W-:Y:S01]  /*0400*/  @!UP0 UMOV UR6, 0x400 ;  /* 0x0000040000068882 */ /* 0x000fe20000000000 */
[----:B------:R-:W-:-:S04]  /*0410*/  @!UP0 UIADD3 UR4, -UR4, 0x100000, URZ ;  /* 0x0010000004048890 */ /* 0x000fc8000fffe13f */
[----:B------:R-:W-:Y:S02]  /*0420*/  @!UP0 USHF.L.U32 UR5, UR4, 0xb, URZ ;  /* 0x0000000b04058899 */ /* 0x000fe4000800063f */
[----:B------:R-:W-:Y:S01]  /*0430*/  @!UP0 USHF.L.U32 UR4, UR4, 0x1, URZ ;  /* 0x0000000104048899 */ /* 0x000fe2000800063f */
[----:B------:R-:W-:Y:S02]  /*0440*/  @P3 IMAD.MOV.U32 R7, RZ, RZ, RZ ;  /* 0x000000ffff073224 */ /* 0x000fe400078e00ff */
[----:B------:R-:W-:Y:S01]  /*0450*/  IMAD.MOV.U32 R5, RZ, RZ, RZ ;  /* 0x000000ffff057224 */ /* 0x000fe200078e00ff */
[----:B------:R-:W1:Y:S01]  /*0460*/  @!UP0 S2UR UR7, SR_CgaCtaId ;  /* 0x00000000000789c3 */ /* 0x000e620000008800 */
[----:B------:R-:W-:-:S07]  /*0470*/  @P3 IMAD.MOV.U32 R11, RZ, RZ, RZ ;  /* 0x000000ffff0b3224 */ /* 0x000fce00078e00ff */
[----:B------:R-:W2:Y:S01]  /*0480*/  @!P3 LDC R9, c[0x0][0xc] ;  /* 0x00000300ff09bb82 */ /* 0x000ea20000000800 */
[----:B0-----:R-:W-:-:S04]  /*0490*/  @P3 IMAD.WIDE.U32 R16, R4, R17, R6 ;  /* 0x0000001104103225 */ /* 0x001fc800078e0006 */
[----:B------:R-:W-:Y:S01]  /*04a0*/  @P3 IMAD.IADD R17, R17, 0x1, R11 ;  /* 0x0000000111113824 */ /* 0x000fe200078e020b */
[----:B-1----:R-:W-:Y:S01]  /*04b0*/  @!UP0 ULEA UR6, UR7, UR6, 0x18 ;  /* 0x0000000607068291 */ /* 0x002fe2000f8ec03f */
[----:B------:R-:W-:Y:S01]  /*04c0*/  VOTEU.ALL UP0, P0 ;  /* 0x00000000003f7886 */ /* 0x000fe20000000000 */
[----:B------:R-:W-:-:S04]  /*04d0*/  ISETP.NE.AND P0, PT, R0, 0x3, PT ;  /* 0x000000030000780c */ /* 0x000fc80003f05270 */
[----:B------:R-:W-:Y:S01]  /*04e0*/  ISETP.EQ.OR P0, PT, R0, RZ, !P0 ;  /* 0x000000ff0000720c */ /* 0x000fe20004702670 */
[----:B--2---:R-:W-:-:S03]  /*04f0*/  @!P3 IMAD.WIDE.U32 R6, R9, R3, R4 ;  /* 0x000000030906b225 */ /* 0x004fc600078e0004 */
[C---:B------:R-:W-:Y:S01]  /*0500*/  ISETP.EQ.AND P0, PT, R8.reuse, RZ, P0 ;  /* 0x000000ff0800720c */ /* 0x040fe20000702270 */
[----:B------:R-:W-:Y:S01]  /*0510*/  VIADD R8, R8, 0xffffffff ;  /* 0xffffffff08087836 */ /* 0x000fe20000000000 */
[----:B------:R-:W0:Y:S02]  /*0520*/  FENCE.VIEW.ASYNC.S ;  /* 0x00000000000073c6 */ /* 0x000e240000000000 */
[----:B0-----:R0:W3:Y:S01]  /*0530*/  @!UP0 SYNCS.EXCH.64 URZ, [UR6+0x50], UR4 ;  /* 0x00005004063f85b2 */ /* 0x0010e20008000100 */
[----:B------:R-:W-:Y:S01]  /*0540*/  @!P3 IMAD.MOV.U32 R16, RZ, RZ, R6 ;  /* 0x000000ffff10b224 */ /* 0x000fe200078e0006 */
[----:B------:R-:W-:Y:S01]  /*0550*/  SEL R19, RZ, 0x1, !P0 ;  /* 0x00000001ff137807 */ /* 0x000fe20004000000 */
[----:B------:R-:W-:Y:S01]  /*0560*/  @!P3 IMAD.MOV.U32 R17, RZ, RZ, R7 ;  /* 0x000000ffff11b224 */ /* 0x000fe200078e0007 */
[----:B------:R-:W-:-:S04]  /*0570*/  ISETP.GE.U32.AND P1, PT, R8, 0x2, PT ;  /* 0x000000020800780c */ /* 0x000fc80003f26070 */
[----:B------:R-:W-:Y:S01]  /*0580*/  SEL R19, R19, 0x2, P1 ;  /* 0x0000000213137807 */ /* 0x000fe20000800000 */
[----:B------:R0:W3:Y:S01]  /*0590*/  @!UP1 SYNCS.EXCH.64 URZ, [UR6+0x58], UR4 ;  /* 0x00005804063f95b2 */ /* 0x0000e20008000100 */
[----:B------:R-:W-:Y:S01]  /*05a0*/  NOP ;  /* 0x0000000000007918 */ /* 0x000fe20000000000 */
[----:B---34-:R-:W-:Y:S06]  /*05b0*/  BAR.SYNC.DEFER_BLOCKING 0x0 ;  /* 0x0000000000007b1d */ /* 0x018fec0000010000 */
[----:B------:R-:W-:Y:S05]  /*05c0*/  @!P2 BRA `(.L_x_3) ;  /* 0x000000980068a947 */ /* 0x000fea0003800000 */
[----:B------:R-:W-:-:S13]  /*05d0*/  ISETP.GT.U32.AND P0, PT, R8, 0x1, PT ;  /* 0x000000010800780c */ /* 0x000fda0003f04070 */
[----:B0-----:R-:W-:Y:S05]  /*05e0*/  @P0 EXIT ;  /* 0x000000000000094d */ /* 0x001fea0003800000 */
[----:B------:R-:W-:Y:S01]  /*05f0*/  ULDC.64 UR4, c[0x0][0x650] ;  /* 0x0001940000047ab9 */ /* 0x000fe20000000a00 */
[----:B------:R-:W-:Y:S01]  /*0600*/  PRMT R0, RZ, 0x7610, R0 ;  /* 0x00007610ff007816 */ /* 0x000fe20000000000 */
[----:B------:R-:W-:Y:S01]  /*0610*/  IMAD.MOV.U32 R153, RZ, RZ, -0x1 ;  /* 0xffffffffff997424 */ /* 0x000fe200078e00ff */
[----:B------:R-:W-:Y:S01]  /*0620*/  ISETP.GE.U32.AND P0, PT, R16, UR4, PT ;  /* 0x0000000410007c0c */ /* 0x000fe2000bf06070 */
[----:B------:R-:W-:Y:S02]  /*0630*/  IMAD.MOV.U32 R152, RZ, RZ, -0x1 ;  /* 0xffffffffff987424 */ /* 0x000fe400078e00ff */
[----:B------:R-:W-:Y:S01]  /*0640*/  IMAD.MOV.U32 R23, RZ, RZ, -0x1 ;  /* 0xffffffffff177424 */ /* 0x000fe200078e00ff */
[----:B------:R-:W-:-:S13]  /*0650*/  ISETP.GE.U32.AND.EX P0, PT, R17, UR5, PT, P0 ;  /* 0x0000000511007c0c */ /* 0x000fda000bf06100 */
[----:B------:R-:W-:Y:S05]  /*0660*/  @P0 BRA `(.L_x_4) ;  /* 0x0000000400540947 */ /* 0x000fea0003800000 */
[----:B------:R-:W0:Y:S01]  /*0670*/  LDC.64 R14, c[0x0][0x628] ;  /* 0x00018a00ff0e7b82 */ /* 0x000e220000000a00 */
[----:B------:R-:W-:Y:S02]  /*0680*/  IMAD.MOV.U32 R6, RZ, RZ, R16 ;  /* 0x000000ffff067224 */ /* 0x000fe400078e0010 */
[----:B------:R-:W-:-:S05]  /*0690*/  IMAD.MOV.U32 R7, RZ, RZ, R17 ;  /* 0x000000ffff077224 */ /* 0x000fca00078e0011 */
[----:B------:R-:W1:Y:S08]  /*06a0*/  LDC R0, c[0x0][0x630] ;  /* 0x00018c00ff007b82 */ /* 0x000e700000000800 */
[----:B------:R-:W2:Y:S01]  /*06b0*/  LDC.64 R20, c[0x0][0x620] ;  /* 0x00018800ff147b82 */ /* 0x000ea20000000a00 */
[----:B0-----:R-:W-:-:S04]  /*06c0*/  ISETP.NE.U32.AND P0, PT, R14, RZ, PT ;  /* 0x000000ff0e00720c */ /* 0x001fc80003f05070 */
[----:B------:R-:W-:-:S13]  /*06d0*/  ISETP.NE.AND.EX P0, PT, R15, RZ, PT, P0 ;  /* 0x000000ff0f00720c */ /* 0x000fda0003f05300 */
[----:B-12---:R-:W-:Y:S05]  /*06e0*/  @!P0 BRA `(.L_x_5) ;  /* 0x0000000000288947 */ /* 0x006fea0003800000 */
[----:B------:R-:W0:Y:S02]  /*06f0*/  LDC R11, c[0x0][0x634] ;  /* 0x00018d00ff0b7b82 */ /* 0x000e240000000800 */
[----:B0-----:R-:W-:-:S05]  /*0700*/  IADD3 R11, P0, R16, R11, RZ ;  /* 0x0000000b100b7210 */ /* 0x001fca0007f1e0ff */
[----:B------:R-:W-:-:S04]  /*0710*/  IMAD.X R13, RZ, RZ, R17, P0 ;  /* 0x000000ffff0d7224 */ /* 0x000fc800000e0611 */
[----:B------:R-:W-:-:S04]  /*0720*/  IMAD.WIDE.U32 R6, R13, R14, RZ ;  /* 0x0000000e0d067225 */ /* 0x000fc800078e00ff */
[----:B------:R-:W-:-:S04]  /*0730*/  IMAD.WIDE.U32 R8, P0, R11, R15, R6 ;  /* 0x0000000f0b087225 */ /* 0x000fc80007800006 */
[----:B------:R-:W-:-:S04]  /*0740*/  IMAD.WIDE.U32 R6, R11, R14, RZ ;  /* 0x0000000e0b067225 */ /* 0x000fc800078e00ff */
[----:B------:R-:W-:Y:S01]  /*0750*/  IMAD.X R11, RZ, RZ, RZ, P0 ;  /* 0x000000ffff0b7224 */ /* 0x000fe200000e06ff */
[----:B------:R-:W-:Y:S01]  /*0760*/  IADD3 RZ, P0, R7, R8, RZ ;  /* 0x0000000807ff7210 */ /* 0x000fe20007f1e0ff */
[----:B------:R-:W-:-:S04]  /*0770*/  IMAD.MOV.U32 R10, RZ, RZ, R9 ;  /* 0x000000ffff0a7224 */ /* 0x000fc800078e0009 */
[----:B------:R-:W-:-:S08]  /*0780*/  IMAD.WIDE.U32.X R6, R13, R15, R10, P0 ;  /* 0x0000000f0d067225 */ /* 0x000fd000000e040a */
.L_x_5:
[-CC-:B------:R-:W-:Y:S01]  /*0790*/  SHF.R.U64 R23, R6, R0.reuse, R7.reuse ;  /* 0x0000000006177219 */ /* 0x180fe20000001207 */
[----:B------:R-:W0:Y:S01]  /*07a0*/  LDC R10, c[0x0][0x618] ;  /* 0x00018600ff0a7b82 */ /* 0x000e220000000800 */
[----:B------:R-:W-:Y:S01]  /*07b0*/  SHF.R.U32.HI R5, RZ, R0, R7 ;  /* 0x00000000ff057219 */ /* 0x000fe20000011607 */
[----:B------:R-:W-:Y:S01]  /*07c0*/  ULDC UR4, c[0x0][0x150] ;  /* 0x0000540000047ab9 */ /* 0x000fe20000000800 */
[----:B------:R-:W-:Y:S02]  /*07d0*/  IADD3 R9, P0, RZ, -R23, RZ ;  /* 0x80000017ff097210 */ /* 0x000fe40007f1e0ff */
[----:B------:R-:W-:-:S03]  /*07e0*/  I2FP.F32.U32 R0, R4 ;  /* 0x0000000400007245 */ /* 0x000fc60000201000 */
[----:B------:R-:W1:Y:S01]  /*07f0*/  LDC.64 R28, c[0x0][0x640] ;  /* 0x00019000ff1c7b82 */ /* 0x000e620000000a00 */
[----:B------:R-:W-:Y:S02]  /*0800*/  IMAD.X R11, RZ, RZ, ~R5, P0 ;  /* 0x000000ffff0b7224 */ /* 0x000fe400000e0e05 */
[----:B------:R-:W-:Y:S01]  /*0810*/  FMUL R0, R0, UR4 ;  /* 0x0000000400007c20 */ /* 0x000fe20008400000 */
[----:B------:R-:W-:Y:S01]  /*0820*/  IMAD.WIDE.U32 R6, R9, R20, R16 ;  /* 0x0000001409067225 */ /* 0x000fe200078e0010 */
[----:B------:R-:W-:-:S03]  /*0830*/  ULDC UR4, c[0x0][0x154] ;  /* 0x0000550000047ab9 */ /* 0x000fc60000000800 */
[----:B------:R-:W-:Y:S01]  /*0840*/  IMAD R8, R11, R20, RZ ;  /* 0x000000140b087224 */ /* 0x000fe200078e02ff */
[----:B------:R-:W2:Y:S01]  /*0850*/  LDC R5, c[0x0][0x144] ;  /* 0x00005100ff057b82 */ /* 0x000ea20000000800 */
[----:B------:R-:W3:Y:S02]  /*0860*/  F2I.U32.TRUNC.NTZ R0, R0 ;  /* 0x0000000000007305 */ /* 0x000ee4000020f000 */
[----:B------:R-:W-:-:S04]  /*0870*/  IMAD R9, R9, R21, R8 ;  /* 0x0000001509097224 */ /* 0x000fc800078e0208 */
[----:B------:R-:W-:Y:S01]  /*0880*/  IMAD.IADD R7, R7, 0x1, R9 ;  /* 0x0000000107077824 */ /* 0x000fe200078e0209 */
[----:B------:R-:W4:Y:S01]  /*0890*/  LDC R12, c[0x0][0x608] ;  /* 0x00018200ff0c7b82 */ /* 0x000f220000000800 */
[----:B------:R-:W-:-:S03]  /*08a0*/  IMAD.MOV.U32 R9, RZ, RZ, -0x1 ;  /* 0xffffffffff097424 */ /* 0x000fc600078e00ff */
[-CC-:B0-----:R-:W-:Y:S02]  /*08b0*/  SHF.R.U64 R20, R6, R10.reuse, R7.reuse ;  /* 0x0000000a06147219 */ /* 0x181fe40000001207 */
[----:B------:R-:W-:Y:S02]  /*08c0*/  I2FP.F32.U32 R6, R3 ;  /* 0x0000000300067245 */ /* 0x000fe40000201000 */
[----:B------:R-:W0:Y:S01]  /*08d0*/  LDC R26, c[0x0][0x658] ;  /* 0x00019600ff1a7b82 */ /* 0x000e220000000800 */
[----:B-1----:R-:W-:Y:S01]  /*08e0*/  ISETP.NE.U32.AND P0, PT, R28, RZ, PT ;  /* 0x000000ff1c00720c */ /* 0x002fe20003f05070 */
[----:B---3--:R-:W-:Y:S01]  /*08f0*/  IMAD.MOV R8, RZ, RZ, -R0 ;  /* 0x000000ffff087224 */ /* 0x008fe200078e0a00 */
[----:B------:R-:W-:Y:S01]  /*0900*/  SHF.R.U32.HI R7, RZ, R10, R7 ;  /* 0x0000000aff077219 */ /* 0x000fe20000011607 */
[----:B------:R-:W-:Y:S01]  /*0910*/  FMUL R6, R6, UR4 ;  /* 0x0000000406067c20 */ /* 0x000fe20008400000 */
[----:B------:R-:W-:-:S03]  /*0920*/  ISETP.NE.AND.EX P0, PT, R29, RZ, PT, P0 ;  /* 0x000000ff1d00720c */ /* 0x000fc60003f05300 */
[----:B------:R-:W1:Y:S01]  /*0930*/  LDC R14, c[0x0][0x148] ;  /* 0x00005200ff0e7b82 */ /* 0x000e620000000800 */
[----:B--2---:R-:W-:-:S07]  /*0940*/  IMAD R0, R5, R8, R4 ;  /* 0x0000000805007224 */ /* 0x004fce00078e0204 */
[----:B------:R-:W2:Y:S01]  /*0950*/  LDC R24, c[0x0][0x600] ;  /* 0x00018000ff187b82 */ /* 0x000ea20000000800 */
[-CC-:B----4-:R-:W-:Y:S02]  /*0960*/  SHF.R.U64 R30, R20, R12.reuse, R7.reuse ;  /* 0x0000000c141e7219 */ /* 0x190fe40000001207 */
[----:B------:R-:W-:Y:S01]  /*0970*/  SHF.R.U32.HI R5, RZ, R12, R7 ;  /* 0x0000000cff057219 */ /* 0x000fe20000011607 */
[----:B------:R-:W-:Y:S01]  /*0980*/  IMAD.MOV.U32 R7, RZ, RZ, 0x1 ;  /* 0x00000001ff077424 */ /* 0x000fe200078e00ff */
[----:B------:R3:W4:Y:S03]  /*0990*/  F2I.U32.TRUNC.NTZ R12, R6 ;  /* 0x00000006000c7305 */ /* 0x000726000020f000 */
[----:B------:R-:W1:Y:S01]  /*09a0*/  LDC R15, c[0x0][0x648] ;  /* 0x00019200ff0f7b82 */ /* 0x000e620000000800 */
[-C--:B0-----:R-:W-:Y:S02]  /*09b0*/  SHF.L.U32 R4, R9, R26.reuse, RZ ;  /* 0x0000001a09047219 */ /* 0x081fe400000006ff */
[----:B------:R-:W-:-:S02]  /*09c0*/  SHF.R.U64 R32, R30, R26, R5 ;  /* 0x0000001a1e207219 */ /* 0x000fc40000001205 */
[----:B------:R-:W-:Y:S02]  /*09d0*/  LOP3.LUT R11, RZ, R4, RZ, 0x33, !PT ;  /* 0x00000004ff0b7212 */ /* 0x000fe400078e33ff */
[-C--:B------:R-:W-:Y:S01]  /*09e0*/  SHF.R.U32.HI R5, RZ, R26.reuse, R5 ;  /* 0x0000001aff057219 */ /* 0x080fe20000011605 */
[----:B------:R-:W0:Y:S01]  /*09f0*/  LDC R21, c[0x0][0x638] ;  /* 0x00018e00ff157b82 */ /* 0x000e220000000800 */
[----:B------:R-:W-:Y:S01]  /*0a00*/  SHF.L.U32 R10, R7, R26, RZ ;  /* 0x0000001a070a7219 */ /* 0x000fe200000006ff */
[----:B------:R-:W-:-:S06]  /*0a10*/  IMAD.MOV.U32 R4, RZ, RZ, R32 ;  /* 0x000000ffff047224 */ /* 0x000fcc00078e0020 */
[----:B------:R-:W0:Y:S01]  /*0a20*/  LDC R153, c[0x0][0x610] ;  /* 0x00018400ff997b82 */ /* 0x000e220000000800 */
[----:B---34-:R-:W-:Y:S05]  /*0a30*/  @!P0 BRA `(.L_x_6) ;  /* 0x0000000000288947 */ /* 0x018fea0003800000 */
[----:B------:R-:W3:Y:S02]  /*0a40*/  LDC R9, c[0x0][0x64c] ;  /* 0x00019300ff097b82 */ /* 0x000ee40000000800 */
[----:B---3--:R-:W-:-:S05]  /*0a50*/  IADD3 R9, P0, R32, R9, RZ ;  /* 0x0000000920097210 */ /* 0x008fca0007f1e0ff */
        /* <DEDUP_REMOVED lines=8> */
.L_x_6:
[----:B-1----:R-:W-:Y:S01]  /*0ae0*/  SHF.R.U64 R4, R4, R15, R5 ;  /* 0x0000000f04047219 */ /* 0x002fe20000001205 */
[----:B--2---:R-:W-:Y:S01]  /*0af0*/  VIADD R5, R24, 0xffffffff ;  /* 0xffffffff18057836 */ /* 0x004fe20000000000 */
[----:B------:R-:W-:Y:S01]  /*0b00*/  LOP3.LUT R11, R30, R11, RZ, 0xc0, !PT ;  /* 0x0000000b1e0b7212 */ /* 0x000fe200078ec0ff */
[----:B------:R-:W-:Y:S02]  /*0b10*/  IMAD.MOV R12, RZ, RZ, -R12 ;  /* 0x000000ffff0c7224 */ /* 0x000fe400078e0a0c */
[----:B------:R-:W-:Y:S02]  /*0b20*/  IMAD.MOV R6, RZ, RZ, -R4 ;  /* 0x000000ffff067224 */ /* 0x000fe400078e0a04 */
[----:B------:R-:W-:Y:S01]  /*0b30*/  IMAD R11, R10, R4, R11 ;  /* 0x000000040a0b7224 */ /* 0x000fe200078e020b */
[----:B------:R-:W-:Y:S01]  /*0b40*/  LOP3.LUT R4, R20, R5, RZ, 0xc0, !PT ;  /* 0x0000000514047212 */ /* 0x000fe200078ec0ff */
[----:B------:R-:W-:Y:S02]  /*0b50*/  @P3 IMAD R0, R14, R12, R3 ;  /* 0x0000000c0e003224 */ /* 0x000fe400078e0203 */
[----:B0-----:R-:W-:-:S02]  /*0b60*/  IMAD R3, R6, R21, R32 ;  /* 0x0000001506037224 */ /* 0x001fc400078e0220 */
[----:B------:R-:W-:Y:S02]  /*0b70*/  IMAD R153, R11, R153, R0 ;  /* 0x000000990b997224 */ /* 0x000fe400078e0200 */
[----:B------:R-:W-:Y:S02]  /*0b80*/  IMAD R4, R3, R24, R4 ;  /* 0x0000001803047224 */ /* 0x000fe400078e0204 */
[----:B------:R-:W-:-:S03]  /*0b90*/  IMAD.MOV.U32 R0, RZ, RZ, 0x1 ;  /* 0x00000001ff007424 */ /* 0x000fc600078e00ff */
[----:B------:R-:W-:Y:S02]  /*0ba0*/  SEL R152, R4, R153, !P3 ;  /* 0x0000009904987207 */ /* 0x000fe40005800000 */
[----:B------:R-:W-:-:S07]  /*0bb0*/  SEL R153, R153, R4, !P3 ;  /* 0x0000000499997207 */ /* 0x000fce0005800000 */
.L_x_4:
[----:B------:R-:W-:-:S08]  /*0bc0*/  NOP ;  /* 0x0000000000007918 */ /* 0x000fd00000000000 */
[----:B------:R-:W0:Y:S02]  /*0bd0*/  USETMAXREG.TRY_ALLOC.CTAPOOL UP0, 0xe8 ;  /* 0x000000e8000079c8 */ /* 0x000e240008000600 */
[----:B0-----:R-:W-:-:S13]  /*0be0*/  PLOP3.LUT P0, PT, PT, PT, UP0, 0x80, 0x0 ;  /* 0x000000000000781c */ /* 0x001fda0003f0f008 */
[----:B------:R-:W-:Y:S05]  /*0bf0*/  @!P0 BRA `(.L_x_4) ;  /* 0xfffffffc00f08947 */ /* 0x000fea000383ffff */
[----:B------:R-:W-:Y:S01]  /*0c00*/  ULDC.64 UR4, c[0x0][0x598] ;  /* 0x0001660000047ab9 */ /* 0x000fe20000000a00 */
[----:B------:R-:W-:Y:S01]  /*0c10*/  ULDC.64 UR36, c[0x0][0x208] ;  /* 0x0000820000247ab9 */ /* 0x000fe20000000a00 */
[----:B------:R-:W-:-:S04]  /*0c20*/  ISETP.NE.U32.AND P0, PT, RZ, UR4, PT ;  /* 0x00000004ff007c0c */ /* 0x000fc8000bf05070 */
[----:B------:R-:W-:-:S13]  /*0c30*/  ISETP.NE.AND.EX P0, PT, RZ, UR5, PT, P0 ;  /* 0x00000005ff007c0c */ /* 0x000fda000bf05300 */
[----:B------:R-:W-:Y:S05]  /*0c40*/  @!P0 BRA `(.L_x_7) ;  /* 0x00000000001c8947 */ /* 0x000fea0003800000 */
[----:B------:R-:W0:Y:S02]  /*0c50*/  LDC.64 R4, c[0x0][0x598] ;  /* 0x00016600ff047b82 */ /* 0x000e240000000a00 */
[----:B0-----:R-:W2:Y:S02]  /*0c60*/  LDG.E.64 R4, desc[UR36][R4.64] ;  /* 0x0000002404047981 */ /* 0x001ea4000c1e1b00 */
[----:B--2---:R-:W-:-:S04]  /*0c70*/  ISETP.NE.U32.AND P0, PT, R4, RZ, PT ;  /* 0x000000ff0400720c */ /* 0x004fc80003f05070 */
[----:B------:R-:W-:-:S13]  /*0c80*/  ISETP.NE.AND.EX P0, PT, R5, RZ, PT, P0 ;  /* 0x000000ff0500720c */ /* 0x000fda0003f05300 */
[----:B------:R-:W-:Y:S05]  /*0c90*/  @!P0 BRA `(.L_x_7) ;  /* 0x0000000000088947 */ /* 0x000fea0003800000 */
[----:B------:R0:W5:Y:S01]  /*0ca0*/  LD.E R154, desc[UR36][R4.64] ;  /* 0x00000024049a7980 */ /* 0x000162000c101900 */
[----:B------:R-:W-:Y:S05]  /*0cb0*/  BRA `(.L_x_8) ;  /* 0x0000000000247947 */ /* 0x000fea0003800000 */
.L_x_7:
[----:B------:R-:W-:Y:S02]  /*0cc0*/  ULDC.64 UR4, c[0x0][0x588] ;  /* 0x0001620000047ab9 */ /* 0x000fe40000000a00 */
[----:B------:R-:W-:-:S04]  /*0cd0*/  ISETP.NE.U32.AND P0, PT, RZ, UR4, PT ;  /* 0x00000004ff007c0c */ /* 0x000fc8000bf05070 */
[----:B------:R-:W-:-:S13]  /*0ce0*/  ISETP.NE.AND.EX P0, PT, RZ, UR5, PT, P0 ;  /* 0x00000005ff007c0c */ /* 0x000fda000bf05300 */
[----:B------:R-:W-:Y:S05]  /*0cf0*/  @!P0 BRA `(.L_x_9) ;  /* 0x00000000000c8947 */ /* 0x000fea0003800000 */
[----:B------:R-:W0:Y:S02]  /*0d00*/  LDC.64 R154, c[0x0][0x588] ;  /* 0x00016200ff9a7b82 */ /* 0x000e240000000a00 */
[----:B0-----:R1:W5:Y:S01]  /*0d10*/  LDG.E R154, desc[UR36][R154.64] ;  /* 0x000000249a9a7981 */ /* 0x001362000c1e1900 */
[----:B------:R-:W-:Y:S05]  /*0d20*/  BRA `(.L_x_8) ;  /* 0x0000000000087947 */ /* 0x000fea0003800000 */
.L_x_9:
[----:B------:R-:W-:Y:S02]  /*0d30*/  ULDC UR4, c[0x0][0x580] ;  /* 0x0001600000047ab9 */ /* 0x000fe40000000800 */
[----:B------:R-:W-:-:S07]  /*0d40*/  IMAD.U32 R154, RZ, RZ, UR4 ;  /* 0x00000004ff9a7e24 */ /* 0x000fce000f8e00ff */
.L_x_8:
[----:B------:R-:W-:Y:S02]  /*0d50*/  ULDC.64 UR4, c[0x0][0x5a0] ;  /* 0x0001680000047ab9 */ /* 0x000fe40000000a00 */
[----:B------:R-:W-:-:S04]  /*0d60*/  ISETP.NE.U32.AND P0, PT, RZ, UR4, PT ;  /* 0x00000004ff007c0c */ /* 0x000fc8000bf05070 */
[----:B------:R-:W-:-:S13]  /*0d70*/  ISETP.NE.AND.EX P0, PT, RZ, UR5, PT, P0 ;  /* 0x00000005ff007c0c */ /* 0x000fda000bf05300 */
[----:B------:R-:W-:Y:S05]  /*0d80*/  @!P0 BRA `(.L_x_10) ;  /* 0x00000000001c8947 */ /* 0x000fea0003800000 */
[----:B0-----:R-:W0:Y:S02]  /*0d90*/  LDC.64 R4, c[0x0][0x5a0] ;  /* 0x00016800ff047b82 */ /* 0x001e240000000a00 */
[----:B0-----:R-:W2:Y:S02]  /*0da0*/  LDG.E.64 R4, desc[UR36][R4.64] ;  /* 0x0000002404047981 */ /* 0x001ea4000c1e1b00 */
[----:B--2---:R-:W-:-:S04]  /*0db0*/  ISETP.NE.U32.AND P0, PT, R4, RZ, PT ;  /* 0x000000ff0400720c */ /* 0x004fc80003f05070 */
[----:B------:R-:W-:-:S13]  /*0dc0*/  ISETP.NE.AND.EX P0, PT, R5, RZ, PT, P0 ;  /* 0x000000ff0500720c */ /* 0x000fda0003f05300 */
[----:B------:R-:W-:Y:S05]  /*0dd0*/  @!P0 BRA `(.L_x_10) ;  /* 0x0000000000088947 */ /* 0x000fea0003800000 */
[----:B-1----:R0:W5:Y:S01]  /*0de0*/  LD.E R155, desc[UR36][R4.64] ;  /* 0x00000024049b7980 */ /* 0x002162000c101900 */
[----:B------:R-:W-:Y:S05]  /*0df0*/  BRA `(.L_x_11) ;  /* 0x0000000000247947 */ /* 0x000fea0003800000 */
.L_x_10:
[----:B------:R-:W-:Y:S02]  /*0e00*/  ULDC.64 UR4, c[0x0][0x590] ;  /* 0x0001640000047ab9 */ /* 0x000fe40000000a00 */
[----:B------:R-:W-:-:S04]  /*0e10*/  ISETP.NE.U32.AND P0, PT, RZ, UR4, PT ;  /* 0x00000004ff007c0c */ /* 0x000fc8000bf05070 */
[----:B------:R-:W-:-:S13]  /*0e20*/  ISETP.NE.AND.EX P0, PT, RZ, UR5, PT, P0 ;  /* 0x00000005ff007c0c */ /* 0x000fda000bf05300 */
[----:B------:R-:W-:Y:S05]  /*0e30*/  @!P0 BRA `(.L_x_12) ;  /* 0x00000000000c8947 */ /* 0x000fea0003800000 */
[----:B0-----:R-:W1:Y:S02]  /*0e40*/  LDC.64 R4, c[0x0][0x590] ;  /* 0x00016400ff047b82 */ /* 0x001e640000000a00 */
[----:B-1----:R1:W5:Y:S01]  /*0e50*/  LDG.E R155, desc[UR36][R4.64] ;  /* 0x00000024049b7981 */ /* 0x002362000c1e1900 */
[----:B------:R-:W-:Y:S05]  /*0e60*/  BRA `(.L_x_11) ;  /* 0x0000000000087947 */ /* 0x000fea0003800000 */
.L_x_12:
[----:B------:R-:W-:Y:S02]  /*0e70*/  ULDC UR4, c[0x0][0x584] ;  /* 0x0001610000047ab9 */ /* 0x000fe40000000800 */
[----:B-1----:R-:W-:-:S07]  /*0e80*/  IMAD.U32 R155, RZ, RZ, UR4 ;  /* 0x00000004ff9b7e24 */ /* 0x002fce000f8e00ff */
.L_x_11:
[----:B------:R-:W-:-:S13]  /*0e90*/  LOP3.LUT P0, RZ, R0, 0xff, RZ, 0xc0, !PT ;  /* 0x000000ff00ff7812 */ /* 0x000fda000780c0ff */
[----:B------:R-:W-:Y:S05]  /*0ea0*/  @!P0 EXIT ;  /* 0x000000000000894d */ /* 0x000fea0003800000 */
[----:B------:R-:W-:Y:S01]  /*0eb0*/  ULDC UR4, c[0x0][0x28c] ;  /* 0x0000a30000047ab9 */ /* 0x000fe20000000800 */
[----:B------:R-:W-:Y:S01]  /*0ec0*/  LOP3.LUT R158, R19, 0x1, RZ, 0xfc, !PT ;  /* 0x00000001139e7812 */ /* 0x000fe200078efcff */
[----:B------:R-:W-:Y:S01]  /*0ed0*/  UIADD3 UR4, UR4, 0x3f, URZ ;  /* 0x0000003f04047890 */ /* 0x000fe2000fffe03f */
[----:B------:R-:W-:Y:S01]  /*0ee0*/  UMOV UR38, URZ ;  /* 0x0000003f00267c82 */ /* 0x000fe20008000000 */
[----:B------:R-:W-:Y:S02]  /*0ef0*/  UMOV UR39, URZ ;  /* 0x0000003f00277c82 */ /* 0x000fe40008000000 */
[----:B------:R-:W-:-:S04]  /*0f00*/  USHF.R.S32.HI UR5, URZ, 0x1f, UR4 ;  /* 0x0000001f3f057899 */ /* 0x000fc80008011404 */
[----:B------:R-:W-:-:S04]  /*0f10*/  ULEA.HI UR5, UR5, UR4, URZ, 0x6 ;  /* 0x0000000405057291 */ /* 0x000fc8000f8f303f */
[----:B------:R-:W-:-:S12]  /*0f20*/  USHF.R.S32.HI UR40, URZ, 0x6, UR5 ;  /* 0x000000063f287899 */ /* 0x000fd80008011405 */
.L_x_286:
[----:B------:R-:W-:Y:S01]  /*0f30*/  LOP3.LUT R0, R18, 0x80, RZ, 0xc0, !PT ;  /* 0x0000008012007812 */ /* 0x000fe200078ec0ff */
[----:B--2---:R-:W2:Y:S01]  /*0f40*/  S2UR UR7, SR_CgaCtaId ;  /* 0x00000000000779c3 */ /* 0x004ea20000008800 */
[----:B------:R-:W-:Y:S02]  /*0f50*/  UMOV UR6, 0x400 ;  /* 0x0000040000067882 */ /* 0x000fe40000000000 */
[----:B------:R-:W-:-:S06]  /*0f60*/  SHF.R.U32.HI R0, RZ, 0x7, R0 ;  /* 0x00000007ff007819 */ /* 0x000fcc0000011600 */
[----:B---3--:R-:W3:Y:S01]  /*0f70*/  SHFL.IDX PT, R0, R0, RZ, 0x1f ;  /* 0x00001fff00007589 */ /* 0x008ee200000e0000 */
[----:B--2---:R-:W-:Y:S01]  /*0f80*/  ULEA UR42, UR7, UR6, 0x18 ;  /* 0x00000006072a7291 */ /* 0x004fe2000f8ec03f */
[----:B---3--:R-:W-:-:S13]  /*0f90*/  R2UR UR4, R0 ;  /* 0x00000000000472ca */ /* 0x008fda00000e0000 */
[----:B------:R-:W-:-:S04]  /*0fa0*/  ULEA.HI UR5, UR4, UR4, URZ, 0x1 ;  /* 0x0000000404057291 */ /* 0x000fc8000f8f083f */
[----:B------:R-:W-:-:S04]  /*0fb0*/  ULOP3.LUT UR5, UR5, 0x7fffe, URZ, 0xc0, !UPT ;  /* 0x0007fffe05057892 */ /* 0x000fc8000f8ec03f */
[----:B------:R-:W-:-:S03]  /*0fc0*/  UIADD3 UR5, UR4, -UR5, URZ ;  /* 0x8000000504057290 */ /* 0x000fc6000fffe03f */
[----:B------:R-:W-:Y:S01]  /*0fd0*/  ULDC UR4, c[0x0][0x28c] ;  /* 0x0000a30000047ab9 */ /* 0x000fe20000000800 */
[----:B------:R-:W-:Y:S01]  /*0fe0*/  ULEA UR5, UR5, UR42, 0xd ;  /* 0x0000002a05057291 */ /* 0x000fe2000f8e683f */
[----:B------:R-:W-:-:S03]  /*0ff0*/  ISETP.LT.AND P0, PT, RZ, UR4, PT ;  /* 0x00000004ff007c0c */ /* 0x000fc6000bf01270 */
[----:B------:R-:W-:-:S04]  /*1000*/  UIADD3 UR5, UR5, 0x100, URZ ;  /* 0x0000010005057890 */ /* 0x000fc8000fffe03f */
[----:B------:R-:W-:-:S04]  /*1010*/  USHF.R.U32.HI UR5, URZ, 0x4, UR5 ;  /* 0x000000043f057899 */ /* 0x000fc80008011605 */
[----:B------:R-:W-:Y:S02]  /*1020*/  ULOP3.LUT UR41, UR5, 0x3fff, URZ, 0xc0, !UPT ;  /* 0x00003fff05297892 */ /* 0x000fe4000f8ec03f */
[----:B-1----:R-:W-:Y:S10]  /*1030*/  @P0 BRA `(.L_x_13) ;  /* 0x0000000000400947 */ /* 0x002ff40003800000 */
[----:B------:R-:W-:Y:S01]  /*1040*/  MOV R0, 0x0 ;  /* 0x0000000000007802 */ /* 0x000fe20000000f00 */
[----:B------:R-:W-:Y:S01]  /*1050*/  ULDC.64 UR4, c[0x4][0x68] ;  /* 0x01001a0000047ab9 */ /* 0x000fe20000000a00 */
[----:B------:R-:W-:Y:S01]  /*1060*/  ULDC.64 UR6, c[0x4][0x8] ;  /* 0x0100020000067ab9 */ /* 0x000fe20000000a00 */
[----:B01----:R-:W-:Y:S01]  /*1070*/  IMAD.U32 R4, RZ, RZ, UR4 ;  /* 0x00000004ff047e24 */ /* 0x003fe2000f8e00ff */
[----:B------:R0:W1:Y:S01]  /*1080*/  LDC.64 R14, c[0x4][R0] ;  /* 0x01000000000e7b82 */ /* 0x0000620000000a00 */
[----:B------:R-:W-:Y:S01]  /*1090*/  IMAD.U32 R5, RZ, RZ, UR5 ;  /* 0x00000005ff057e24 */ /* 0x000fe2000f8e00ff */
[----:B------:R-:W-:Y:S01]  /*10a0*/  ULDC.64 UR4, c[0x4][0x70] ;  /* 0x01001c0000047ab9 */ /* 0x000fe20000000a00 */
[----:B------:R-:W-:Y:S02]  /*10b0*/  IMAD.U32 R10, RZ, RZ, UR6 ;  /* 0x00000006ff0a7e24 */ /* 0x000fe4000f8e00ff */
[----:B------:R-:W-:Y:S02]  /*10c0*/  IMAD.U32 R6, RZ, RZ, UR4 ;  /* 0x00000004ff067e24 */ /* 0x000fe4000f8e00ff */
[----:B------:R-:W-:-:S02]  /*10d0*/  IMAD.U32 R7, RZ, RZ, UR5 ;  /* 0x00000005ff077e24 */ /* 0x000fc4000f8e00ff */
[----:B------:R-:W-:Y:S02]  /*10e0*/  IMAD.U32 R11, RZ, RZ, UR7 ;  /* 0x00000007ff0b7e24 */ /* 0x000fe4000f8e00ff */
[----:B------:R-:W-:Y:S02]  /*10f0*/  IMAD.MOV.U32 R8, RZ, RZ, 0x1e1 ;  /* 0x000001e1ff087424 */ /* 0x000fe400078e00ff */
[----:B------:R-:W-:Y:S02]  /*1100*/  IMAD.MOV.U32 R12, RZ, RZ, 0x1 ;  /* 0x00000001ff0c7424 */ /* 0x000fe400078e00ff */
[----:B0-----:R-:W-:-:S07]  /*1110*/  IMAD.MOV.U32 R13, RZ, RZ, RZ ;  /* 0x000000ffff0d7224 */ /* 0x001fce00078e00ff */
[----:B------:R-:W-:-:S07]  /*1120*/  LEPC R20, `(.L_x_13) ;  /* 0x000000001014794e */ /* 0x000fce0000000000 */
[----:B-1---5:R-:W-:Y:S05]  /*1130*/  CALL.ABS.NOINC R14 ;  /* 0x000000000e007343 */ /* 0x022fea0003c00000 */
.L_x_13:
[----:B------:R-:W-:-:S13]  /*1140*/  ISETP.NE.AND P0, PT, R158, 0x3, PT ;  /* 0x000000039e00780c */ /* 0x000fda0003f05270 */
[----:B------:R-:W-:Y:S05]  /*1150*/  @!P0 BRA `(.L_x_14) ;  /* 0x0000000000048947 */ /* 0x000fea0003800000 */
[----:B------:R-:W-:Y:S01]  /*1160*/  BPT.TRAP 0x1 ;  /* 0x000000040000795c */ /* 0x000fe20000300000 */
.L_x_14:
[----:B------:R-:W-:Y:S02]  /*1170*/  IMAD.U32 R3, RZ, RZ, UR39 ;  /* 0x00000027ff037e24 */ /* 0x000fe4000f8e00ff */
[----:B------:R-:W-:-:S03]  /*1180*/  IMAD.U32 R0, RZ, RZ, UR38 ;  /* 0x00000026ff007e24 */ /* 0x000fc6000f8e00ff */
[----:B------:R-:W-:Y:S02]  /*1190*/  LEA R3, R3, UR42, 0x3 ;  /* 0x0000002a03037c11 */ /* 0x000fe4000f8e18ff */
[----:B------:R-:W-:-:S04]  /*11a0*/  SHF.L.U32 R0, R0, 0x1f, RZ ;  /* 0x0000001f00007819 */ /* 0x000fc800000006ff */
[----:B------:R2:W3:Y:S01]  /*11b0*/  SYNCS.PHASECHK.TRANS64.TRYWAIT P1, [R3+URZ], R0 ;  /* 0x00000000030075a7 */ /* 0x0004e2000802017f */
[----:B------:R-:W-:Y:S05]  /*11c0*/  @!P0 BRA `(.L_x_15) ;  /* 0x0000000000048947 */ /* 0x000fea0003800000 */
[----:B------:R-:W-:Y:S01]  /*11d0*/  BPT.TRAP 0x1 ;  /* 0x000000040000795c */ /* 0x000fe20000300000 */
.L_x_15:
[----:B---3--:R-:W-:Y:S05]  /*11e0*/  @P1 BRA `(.L_x_16) ;  /* 0x0000000000081947 */ /* 0x008fea0003800000 */
[----:B------:R-:W3:Y:S02]  /*11f0*/  SYNCS.PHASECHK.TRANS64.TRYWAIT P1, [R3+URZ], R0 ;  /* 0x00000000030075a7 */ /* 0x000ee4000802017f */
[----:B---3--:R-:W-:Y:S05]  /*1200*/  @!P1 BRA `(.L_x_17) ;  /* 0x000000a000e89947 */ /* 0x008fea0003800000 */
.L_x_16:
[----:B------:R-:W-:-:S04]  /*1210*/  UISETP.LT.AND UP0, UPT, UR40, 0x1, UPT ;  /* 0x000000012800788c */ /* 0x000fc8000bf01270 */
[----:B------:R-:W-:-:S04]  /*1220*/  USEL UR4, UR40, 0x1, UP0 ;  /* 0x0000000128047887 */ /* 0x000fc80008000000 */
[----:B------:R-:W-:-:S06]  /*1230*/  UIADD3 UR4, UR40, -UR4, URZ ;  /* 0x8000000428047290 */ /* 0x000fcc000fffe03f */
[----:B--23--:R-:W-:Y:S01]  /*1240*/  IMAD.U32 R0, RZ, RZ, UR4 ;  /* 0x00000004ff007e24 */ /* 0x00cfe2000f8e00ff */
[----:B------:R-:W-:Y:S05]  /*1250*/  WARPSYNC.ALL ;  /* 0x0000000000007948 */ /* 0x000fea0003800000 */
[----:B------:R-:W-:Y:S01]  /*1260*/  ISETP.GE.AND P1, PT, R0, 0x1, PT ;  /* 0x000000010000780c */ /* 0x000fe20003f26270 */
[----:B------:R-:W-:Y:S01]  /*1270*/  UIADD3 UR4, UR42, 0x10100, URZ ;  /* 0x000101002a047890 */ /* 0x000fe2000fffe03f */
[----:B------:R-:W-:Y:S01]  /*1280*/  WARPGROUP.ARRIVE ;  /* 0x00000000000079c5 */ /* 0x000fe20000000000 */
[----:B------:R-:W-:Y:S01]  /*1290*/  UMOV UR9, 0x40000040 ;  /* 0x4000004000097882 */ /* 0x000fe20000000000 */
[----:B------:R-:W-:Y:S01]  /*12a0*/  UMOV UR11, 0x40000040 ;  /* 0x40000040000b7882 */ /* 0x000fe20000000000 */
[----:B------:R-:W-:-:S04]  /*12b0*/  USHF.R.U32.HI UR4, URZ, 0x4, UR4 ;  /* 0x000000043f047899 */ /* 0x000fc80008011604 */
[----:B------:R-:W-:Y:S02]  /*12c0*/  ULOP3.LUT UR5, UR4, 0x3fff, URZ, 0xc0, !UPT ;  /* 0x00003fff04057892 */ /* 0x000fe4000f8ec03f */
[----:B------:R-:W-:Y:S02]  /*12d0*/  ULOP3.LUT UR4, UR41, 0x10000, URZ, 0xfc, !UPT ;  /* 0x0001000029047892 */ /* 0x000fe4000f8efc3f */
[----:B------:R-:W-:Y:S02]  /*12e0*/  ULOP3.LUT UR5, UR5, 0x10000, URZ, 0xfc, !UPT ;  /* 0x0001000005057892 */ /* 0x000fe4000f8efc3f */
[----:B------:R-:W-:Y:S02]  /*12f0*/  ULEA UR6, UR39, UR4, 0xa ;  /* 0x0000000427067291 */ /* 0x000fe4000f8e503f */
[----:B------:R-:W-:-:S05]  /*1300*/  ULEA UR7, UR39, UR5, 0xb ;  /* 0x0000000527077291 */ /* 0x000fca000f8e583f */
[----:B------:R-:W-:Y:S02]  /*1310*/  UMOV UR8, UR6 ;  /* 0x0000000600087c82 */ /* 0x000fe40008000000 */
[----:B------:R-:W-:Y:S02]  /*1320*/  UMOV UR10, UR7 ;  /* 0x00000007000a7c82 */ /* 0x000fe40008000000 */
[----:B------:R-:W-:Y:S01]  /*1330*/  HGMMA.64x256x16.F32 R24, gdesc[UR8], RZ, !UPT, gsb0 ;  /* 0x03e00000081879f0 */ /* 0x000fe2000c0008ff */
[----:B------:R-:W-:Y:S02]  /*1340*/  UIADD3 UR8, UR6, 0x2, URZ ;  /* 0x0000000206087890 */ /* 0x000fe4000fffe03f */
[----:B------:R-:W-:Y:S01]  /*1350*/  UIADD3 UR10, UR7, 0x2, URZ ;  /* 0x00000002070a7890 */ /* 0x000fe2000fffe03f */
[----:B------:R-:W-:Y:S01]  /*1360*/  UMOV UR9, 0x40000040 ;  /* 0x4000004000097882 */ /* 0x000fe20000000000 */
[----:B------:R-:W-:Y:S01]  /*1370*/  UMOV UR11, 0x40000040 ;  /* 0x40000040000b7882 */ /* 0x000fe20000000000 */
[----:B------:R-:W-:-:S02]  /*1380*/  WARPGROUP.DEPBAR.LE gsb0, 0x0 ;  /* 0x00008000000079c5 */ /* 0x000fc40000010000 */
[----:B------:R-:W-:-:S15]  /*1390*/  WARPGROUP.ARRIVE ;  /* 0x00000000000079c5 */ /* 0x000fde0000000000 */
[----:B------:R-:W-:-:S05]  /*13a0*/  NOP ;  /* 0x0000000000007918 */ /* 0x000fca0000000000 */
[----:B------:R-:W-:Y:S01]  /*13b0*/  HGMMA.64x256x16.F32 R24, gdesc[UR8], R24, gsb0 ;  /* 0x03e00000081879f0 */ /* 0x000fe20008000818 */
[----:B------:R-:W-:Y:S02]  /*13c0*/  UIADD3 UR8, UR6, 0x4, URZ ;  /* 0x0000000406087890 */ /* 0x000fe4000fffe03f */
[----:B------:R-:W-:Y:S01]  /*13d0*/  UIADD3 UR10, UR7, 0x4, URZ ;  /* 0x00000004070a7890 */ /* 0x000fe2000fffe03f */
[----:B------:R-:W-:Y:S01]  /*13e0*/  UMOV UR9, 0x40000040 ;  /* 0x4000004000097882 */ /* 0x000fe20000000000 */
[----:B------:R-:W-:Y:S01]  /*13f0*/  UMOV UR11, 0x40000040 ;  /* 0x40000040000b7882 */ /* 0x000fe20000000000 */
[----:B------:R-:W-:Y:S02]  /*1400*/  WARPGROUP.DEPBAR.LE gsb0, 0x0 ;  /* 0x00008000000079c5 */ /* 0x000fe40000010000 */
        /* <DEDUP_REMOVED lines=10> */
[----:B------:R-:W-:Y:S03]  /*14b0*/  HGMMA.64x256x16.F32 R24, gdesc[UR8], R24, gsb0 ;  /* 0x03e00000081879f0 */ /* 0x000fe60008000818 */
[----:B------:R-:W-:Y:S02]  /*14c0*/  WARPGROUP.DEPBAR.LE gsb0, 0x0 ;  /* 0x00008000000079c5 */ /* 0x000fe40000010000 */
[----:B------:R-:W-:Y:S05]  /*14d0*/  @!P1 BRA `(.L_x_18) ;  /* 0x0000000400249947 */ /* 0x000fea0003800000 */
[----:B------:R-:W-:-:S04]  /*14e0*/  UIADD3 UR6, UR39, 0x1, URZ ;  /* 0x0000000127067890 */ /* 0x000fc8000fffe03f */
[----:B------:R-:W-:-:S04]  /*14f0*/  UISETP.NE.AND UP0, UPT, UR6, 0x4, UPT ;  /* 0x000000040600788c */ /* 0x000fc8000bf05270 */
[----:B------:R-:W-:Y:S02]  /*1500*/  USEL UR7, URZ, 0x1, UP0 ;  /* 0x000000013f077887 */ /* 0x000fe40008000000 */
[----:B------:R-:W-:Y:S02]  /*1510*/  USEL UR6, UR6, URZ, UP0 ;  /* 0x0000003f06067287 */ /* 0x000fe40008000000 */
[----:B------:R-:W-:-:S06]  /*1520*/  ULOP3.LUT UR7, UR38, UR7, URZ, 0x3c, !UPT ;  /* 0x0000000726077292 */ /* 0x000fcc000f8e3c3f */
[----:B01----:R-:W-:Y:S01]  /*1530*/  IMAD.U32 R5, RZ, RZ, UR7 ;  /* 0x00000007ff057e24 */ /* 0x003fe2000f8e00ff */
[----:B------:R-:W-:-:S06]  /*1540*/  UMOV UR7, UR39 ;  /* 0x0000002700077c82 */ /* 0x000fcc0008000000 */
.L_x_25:
[----:B01----:R-:W-:Y:S05]  /*1550*/  @!P0 BRA `(.L_x_19) ;  /* 0x0000000000048947 */ /* 0x003fea0003800000 */
[----:B------:R-:W-:Y:S01]  /*1560*/  BPT.TRAP 0x1 ;  /* 0x000000040000795c */ /* 0x000fe20000300000 */
.L_x_19:
[----:B------:R-:W0:Y:S01]  /*1570*/  S2UR UR9, SR_CgaCtaId ;  /* 0x00000000000979c3 */ /* 0x000e220000008800 */
[----:B------:R-:W-:Y:S01]  /*1580*/  UMOV UR8, 0x400 ;  /* 0x0000040000087882 */ /* 0x000fe20000000000 */
[----:B------:R-:W-:Y:S01]  /*1590*/  SHF.L.U32 R3, R5, 0x1f, RZ ;  /* 0x0000001f05037819 */ /* 0x000fe200000006ff */
[----:B0-----:R-:W-:-:S04]  /*15a0*/  ULEA UR14, UR9, UR8, 0x18 ;  /* 0x00000008090e7291 */ /* 0x001fc8000f8ec03f */
[----:B------:R-:W-:-:S09]  /*15b0*/  ULEA UR8, UR6, UR14, 0x3 ;  /* 0x0000000e06087291 */ /* 0x000fd2000f8e183f */
[----:B------:R0:W1:Y:S01]  /*15c0*/  SYNCS.PHASECHK.TRANS64.TRYWAIT P1, [UR8], R3 ;  /* 0x00000003ff0075a7 */ /* 0x0000620008020148 */
[----:B------:R-:W-:Y:S05]  /*15d0*/  @!P0 BRA `(.L_x_20) ;  /* 0x0000000000048947 */ /* 0x000fea0003800000 */
[----:B------:R-:W-:Y:S01]  /*15e0*/  BPT.TRAP 0x1 ;  /* 0x000000040000795c */ /* 0x000fe20000300000 */
.L_x_20:
[----:B-1----:R-:W-:Y:S05]  /*15f0*/  @P1 BRA `(.L_x_21) ;  /* 0x0000000000081947 */ /* 0x002fea0003800000 */
[----:B------:R-:W1:Y:S02]  /*1600*/  SYNCS.PHASECHK.TRANS64.TRYWAIT P1, [UR8], R3 ;  /* 0x00000003ff0075a7 */ /* 0x000e640008020148 */
[----:B-1----:R-:W-:Y:S05]  /*1610*/  @!P1 BRA `(.L_x_22) ;  /* 0x0000009c00f89947 */ /* 0x002fea0003800000 */
.L_x_21:
[----:B------:R-:W-:Y:S01]  /*1620*/  ULEA UR12, UR6, UR4, 0xa ;  /* 0x00000004060c7291 */ /* 0x000fe2000f8e503f */
[----:B------:R-:W-:Y:S01]  /*1630*/  WARPGROUP.ARRIVE ;  /* 0x00000000000079c5 */ /* 0x000fe20000000000 */
[----:B------:R-:W-:Y:S01]  /*1640*/  ULEA UR13, UR6, UR5, 0xb ;  /* 0x00000005060d7291 */ /* 0x000fe2000f8e583f */
[----:B------:R-:W-:Y:S01]  /*1650*/  UMOV UR9, 0x40000040 ;  /* 0x4000004000097882 */ /* 0x000fe20000000000 */
[----:B------:R-:W-:-:S03]  /*1660*/  UMOV UR11, 0x40000040 ;  /* 0x40000040000b7882 */ /* 0x000fc60000000000 */
[----:B------:R-:W-:Y:S02]  /*1670*/  UMOV UR8, UR12 ;  /* 0x0000000c00087c82 */ /* 0x000fe40008000000 */
[----:B------:R-:W-:Y:S02]  /*1680*/  UMOV UR10, UR13 ;  /* 0x0000000d000a7c82 */ /* 0x000fe40008000000 */
[----:B------:R-:W-:Y:S01]  /*1690*/  HGMMA.64x256x16.F32 R24, gdesc[UR8], R24, gsb0 ;  /* 0x03e00000081879f0 */ /* 0x000fe20008000818 */
        /* <DEDUP_REMOVED lines=26> */
[----:B------:R-:W-:Y:S01]  /*1840*/  BPT.TRAP 0x1 ;  /* 0x000000040000795c */ /* 0x000fe20000300000 */
.L_x_23:
[----:B------:R-:W-:Y:S01]  /*1850*/  ULEA UR8, UR7, UR14, 0x3 ;  /* 0x0000000e07087291 */ /* 0x000fe2000f8e183f */
[----:B------:R-:W-:-:S03]  /*1860*/  ISETP.GT.U32.AND P1, PT, R19, 0x1, PT ;  /* 0x000000011300780c */ /* 0x000fc60003f24070 */
[----:B------:R-:W-:-:S04]  /*1870*/  UIADD3 UR8, UR8, 0x20, URZ ;  /* 0x0000002008087890 */ /* 0x000fc8000fffe03f */
[----:B------:R-:W-:-:S09]  /*1880*/  UPRMT UR8, URZ, 0x654, UR8 ;  /* 0x000006543f087896 */ /* 0x000fd20008000008 */
[----:B------:R-:W-:Y:S01]  /*1890*/  SYNCS.ARRIVE.TRANS64.RED.A1T0 RZ, [UR8], RZ ;  /* 0x000000ffffff79a7 */ /* 0x000fe20008100408 */
[----:B------:R-:W-:Y:S05]  /*18a0*/  @P1 BRA `(.L_x_24) ;  /* 0x0000000000041947 */ /* 0x000fea0003800000 */
[----:B------:R-:W-:Y:S01]  /*18b0*/  BPT.TRAP 0x1 ;  /* 0x000000040000795c */ /* 0x000fe20000300000 */
.L_x_24:
[----:B------:R-:W-:Y:S01]  /*18c0*/  UIADD3 UR6, UR6, 0x1, URZ ;  /* 0x0000000106067890 */ /* 0x000fe2000fffe03f */
[C---:B------:R-:W-:Y:S01]  /*18d0*/  ISETP.GT.AND P1, PT, R0.reuse, 0x1, PT ;  /* 0x000000010000780c */ /* 0x040fe20003f24270 */
[----:B------:R-:W-:Y:S01]  /*18e0*/  UIADD3 UR7, UR7, 0x1, URZ ;  /* 0x0000000107077890 */ /* 0x000fe2000fffe03f */
[----:B------:R-:W-:Y:S01]  /*18f0*/  VIADD R0, R0, 0xffffffff ;  /* 0xffffffff00007836 */ /* 0x000fe20000000000 */
[----:B------:R-:W-:Y:S02]  /*1900*/  UISETP.NE.AND UP0, UPT, UR6, 0x4, UPT ;  /* 0x000000040600788c */ /* 0x000fe4000bf05270 */
[----:B------:R-:W-:Y:S02]  /*1910*/  UISETP.NE.AND UP1, UPT, UR7, 0x4, UPT ;  /* 0x000000040700788c */ /* 0x000fe4000bf25270 */
[----:B------:R-:W-:Y:S02]  /*1920*/  USEL UR8, URZ, 0x1, UP0 ;  /* 0x000000013f087887 */ /* 0x000fe40008000000 */
[----:B------:R-:W-:-:S02]  /*1930*/  USEL UR6, UR6, URZ, UP0 ;  /* 0x0000003f06067287 */ /* 0x000fc40008000000 */
[----:B------:R-:W-:Y:S02]  /*1940*/  USEL UR7, UR7, URZ, UP1 ;  /* 0x0000003f07077287 */ /* 0x000fe40008800000 */
[----:B------:R-:W-:Y:S01]  /*1950*/  LOP3.LUT R5, R5, UR8, RZ, 0x3c, !PT ;  /* 0x0000000805057c12 */ /* 0x000fe2000f8e3cff */
[----:B------:R-:W-:Y:S09]  /*1960*/  @P1 BRA `(.L_x_25) ;  /* 0xfffffff800f81947 */ /* 0x000ff2000383ffff */
.L_x_18:
[----:B------:R-:W2:Y:S02]  /*1970*/  LDC R0, c[0x0][0x28c] ;  /* 0x0000a300ff007b82 */ /* 0x000ea40000000800 */
[----:B--2---:R-:W-:-:S13]  /*1980*/  ISETP.GE.AND P1, PT, R0, 0x1, PT ;  /* 0x000000010000780c */ /* 0x004fda0003f26270 */
[----:B------:R-:W-:Y:S05]  /*1990*/  @!P1 BRA `(.L_x_26) ;  /* 0x0000000000409947 */ /* 0x000fea0003800000 */
[----:B------:R-:W-:Y:S05]  /*19a0*/  @!P0 BRA `(.L_x_27) ;  /* 0x0000000000048947 */ /* 0x000fea0003800000 */
[----:B------:R-:W-:Y:S01]  /*19b0*/  BPT.TRAP 0x1 ;  /* 0x000000040000795c */ /* 0x000fe20000300000 */
.L_x_27:
[----:B------:R-:W2:Y:S01]  /*19c0*/  S2UR UR6, SR_CgaCtaId ;  /* 0x00000000000679c3 */ /* 0x000ea20000008800 */
[----:B------:R-:W-:Y:S01]  /*19d0*/  UISETP.LT.AND UP0, UPT, UR40, 0x1, UPT ;  /* 0x000000012800788c */ /* 0x000fe2000bf01270 */
[----:B------:R-:W-:Y:S01]  /*19e0*/  ISETP.GT.U32.AND P0, PT, R19, 0x1, PT ;  /* 0x000000011300780c */ /* 0x000fe20003f04070 */
[----:B------:R-:W-:Y:S02]  /*19f0*/  UMOV UR5, 0x400 ;  /* 0x0000040000057882 */ /* 0x000fe40000000000 */
[----:B------:R-:W-:-:S04]  /*1a00*/  USEL UR4, UR40, 0x1, UP0 ;  /* 0x0000000128047887 */ /* 0x000fc80008000000 */
[----:B------:R-:W-:-:S04]  /*1a10*/  UIADD3 UR4, UR39, UR40, -UR4 ;  /* 0x0000002827047290 */ /* 0x000fc8000fffe804 */
[----:B------:R-:W-:-:S04]  /*1a20*/  USHF.L.U32 UR4, UR4, 0x3, URZ ;  /* 0x0000000304047899 */ /* 0x000fc8000800063f */
[----:B------:R-:W-:Y:S02]  /*1a30*/  ULOP3.LUT UR4, UR4, 0x18, URZ, 0xc0, !UPT ;  /* 0x0000001804047892 */ /* 0x000fe4000f8ec03f */
[----:B--2---:R-:W-:-:S04]  /*1a40*/  ULEA UR5, UR6, UR5, 0x18 ;  /* 0x0000000506057291 */ /* 0x004fc8000f8ec03f */
[----:B------:R-:W-:-:S04]  /*1a50*/  UIADD3 UR4, UR5, 0x20, UR4 ;  /* 0x0000002005047890 */ /* 0x000fc8000fffe004 */
[----:B------:R-:W-:-:S09]  /*1a60*/  UPRMT UR4, URZ, 0x654, UR4 ;  /* 0x000006543f047896 */ /* 0x000fd20008000004 */
[----:B------:R-:W-:Y:S01]  /*1a70*/  SYNCS.ARRIVE.TRANS64.RED.A1T0 RZ, [UR4], RZ ;  /* 0x000000ffffff79a7 */ /* 0x000fe20008100404 */
[----:B------:R-:W-:Y:S05]  /*1a80*/  @P0 BRA `(.L_x_26) ;  /* 0x0000000000040947 */ /* 0x000fea0003800000 */
[----:B------:R-:W-:Y:S01]  /*1a90*/  BPT.TRAP 0x1 ;  /* 0x000000040000795c */ /* 0x000fe20000300000 */
.L_x_26:
[----:B------:R-:W2:Y:S01]  /*1aa0*/  LDC R7, c[0x0][0x288] ;  /* 0x0000a200ff077b82 */ /* 0x000ea20000000800 */
[----:B01----:R-:W-:Y:S01]  /*1ab0*/  SHF.R.U32.HI R3, RZ, 0x2, R18 ;  /* 0x00000002ff037819 */ /* 0x003fe20000011612 */
[----:B------:R-:W-:Y:S01]  /*1ac0*/  UIADD3 UR39, UR40, UR39, URZ ;  /* 0x0000002728277290 */ /* 0x000fe2000fffe03f */
[C---:B------:R-:W-:Y:S01]  /*1ad0*/  LOP3.LUT R4, R18.reuse, 0x60, RZ, 0xc0, !PT ;  /* 0x0000006012047812 */ /* 0x040fe200078ec0ff */
[----:B------:R-:W-:Y:S01]  /*1ae0*/  ULDC UR8, c[0x0][0x284] ;  /* 0x0000a10000087ab9 */ /* 0x000fe20000000800 */
[----:B------:R-:W-:Y:S01]  /*1af0*/  LOP3.LUT R3, R3, 0x7, RZ, 0xc0, !PT ;  /* 0x0000000703037812 */ /* 0x000fe200078ec0ff */
[----:B------:R-:W-:Y:S01]  /*1b00*/  USHF.R.U32.HI UR4, URZ, 0x2, UR39 ;  /* 0x000000023f047899 */ /* 0x000fe20008011627 */
[----:B------:R-:W-:Y:S01]  /*1b10*/  SHF.R.U32.HI R10, RZ, 0x1, R4 ;  /* 0x00000001ff0a7819 */ /* 0x000fe20000011604 */
[----:B------:R-:W-:Y:S01]  /*1b20*/  IMAD.SHL.U32 R4, R18, 0x2, RZ ;  /* 0x0000000212047824 */ /* 0x000fe200078e00ff */
[----:B------:R-:W-:Y:S01]  /*1b30*/  LOP3.LUT R0, R22, 0x1, RZ, 0xc0, !PT ;  /* 0x0000000116007812 */ /* 0x000fe200078ec0ff */
[----:B------:R-:W-:Y:S01]  /*1b40*/  ULOP3.LUT UR4, UR4, 0x1, URZ, 0xc0, !UPT ;  /* 0x0000000104047892 */ /* 0x000fe2000f8ec03f */
[----:B------:R-:W-:Y:S01]  /*1b50*/  IADD3 R5, RZ, -R10, -R3 ;  /* 0x8000000aff057210 */ /* 0x000fe20007ffe803 */
[----:B------:R-:W-:Y:S01]  /*1b60*/  UISETP.GT.U32.AND UP1, UPT, UR39, 0x3, UPT ;  /* 0x000000032700788c */ /* 0x000fe2000bf24070 */
[----:B------:R-:W-:Y:S01]  /*1b70*/  LOP3.LUT R9, R4, 0x6, RZ, 0xc0, !PT ;  /* 0x0000000604097812 */ /* 0x000fe200078ec0ff */
[C---:B------:R-:W-:Y:S01]  /*1b80*/  IMAD.SHL.U32 R6, R0.reuse, 0x40, RZ ;  /* 0x0000004000067824 */ /* 0x040fe200078e00ff */
[----:B------:R-:W-:Y:S01]  /*1b90*/  UISETP.NE.U32.AND UP0, UPT, UR4, 0x1, UPT ;  /* 0x000000010400788c */ /* 0x000fe2000bf05070 */
[----:B------:R-:W-:Y:S01]  /*1ba0*/  IMAD R11, R0, -0x40, R5 ;  /* 0xffffffc0000b7824 */ /* 0x000fe200078e0205 */
[----:B------:R-:W-:Y:S01]  /*1bb0*/  LOP3.LUT R0, R18, 0x3, RZ, 0xc0, !PT ;  /* 0x0000000312007812 */ /* 0x000fe200078ec0ff */
[----:B------:R-:W-:Y:S01]  /*1bc0*/  ULDC.64 UR6, c[0x0][0x5d0] ;  /* 0x0001740000067ab9 */ /* 0x000fe20000000a00 */
[----:B------:R-:W-:Y:S01]  /*1bd0*/  PRMT R8, R9, 0x6540, R152 ;  /* 0x0000654009087816 */ /* 0x000fe20000000098 */
[----:B------:R-:W-:Y:S01]  /*1be0*/  IMAD.SHL.U32 R152, R152, 0x100, RZ ;  /* 0x0000010098987824 */ /* 0x000fe200078e00ff */
[----:B------:R-:W-:Y:S01]  /*1bf0*/  SHF.R.S32.HI R21, RZ, 0x1f, R23 ;  /* 0x0000001fff157819 */ /* 0x000fe20000011417 */
[----:B------:R-:W-:Y:S01]  /*1c00*/  UISETP.LT.U32.AND UP1, UPT, UR40, 0x4, UP1 ;  /* 0x000000042800788c */ /* 0x000fe20008f21070 */
[----:B------:R-:W-:Y:S01]  /*1c10*/  SHF.R.S32.HI R9, RZ, 0x1f, R8 ;  /* 0x0000001fff097819 */ /* 0x000fe20000011408 */
[----:B--2---:R-:W-:Y:S01]  /*1c20*/  IMAD R13, R0, -0x2, R7 ;  /* 0xfffffffe000d7824 */ /* 0x004fe200078e0207 */
[----:B------:R-:W-:Y:S01]  /*1c30*/  ISETP.GE.AND P0, PT, R152, R7, PT ;  /* 0x000000079800720c */ /* 0x000fe20003f06270 */
[----:B------:R-:W-:Y:S01]  /*1c40*/  IMAD.SHL.U32 R0, R153, 0x80, RZ ;  /* 0x0000008099007824 */ /* 0x000fe200078e00ff */
[----:B------:R-:W-:Y:S01]  /*1c50*/  UISETP.GT.U32.AND UP0, UPT, UR40, 0x3, !UP0 ;  /* 0x000000032800788c */ /* 0x000fe2000c704070 */
[----:B------:R-:W-:Y:S01]  /*1c60*/  IMAD R4, R21, UR6, RZ ;  /* 0x0000000615047c24 */ /* 0x000fe2000f8e02ff */
[----:B------:R-:W-:Y:S01]  /*1c70*/  LOP3.LUT R3, R6, 0x40, R3, 0xe2, !PT ;  /* 0x0000004006037812 */ /* 0x000fe200078ee203 */
[----:B------:R-:W-:Y:S01]  /*1c80*/  USEL UR5, URZ, 0x1, !UP1 ;  /* 0x000000013f057887 */ /* 0x000fe2000c800000 */
[C---:B------:R-:W-:Y:S01]  /*1c90*/  ISETP.GE.OR P0, PT, R0.reuse, UR8, P0 ;  /* 0x0000000800007c0c */ /* 0x040fe20008706670 */
[----:B------:R-:W-:Y:S01]  /*1ca0*/  USEL UR4, URZ, 0x1, !UP0 ;  /* 0x000000013f047887 */ /* 0x000fe2000c000000 */
[----:B------:R-:W-:Y:S01]  /*1cb0*/  IMAD.WIDE R6, R153, 0x80, RZ ;  /* 0x0000008099067825 */ /* 0x000fe200078e02ff */
[----:B------:R-:W-:Y:S01]  /*1cc0*/  ULOP3.LUT UR39, UR39, 0x3, URZ, 0xc0, !UPT ;  /* 0x0000000327277892 */ /* 0x000fe2000f8ec03f */
[----:B------:R-:W-:Y:S01]  /*1cd0*/  IADD3 R0, -R0, UR8, R11 ;  /* 0x0000000800007c10 */ /* 0x000fe2000fffe10b */
[----:B------:R-:W-:Y:S01]  /*1ce0*/  ULOP3.LUT UR38, UR4, UR38, UR5, 0x96, !UPT ;  /* 0x0000002604267292 */ /* 0x000fe2000f8e9605 */
[C---:B------:R-:W-:Y:S01]  /*1cf0*/  IMAD R15, R23.reuse, UR7, R4 ;  /* 0x00000007170f7c24 */ /* 0x040fe2000f8e0204 */
[----:B------:R-:W-:Y:S01]  /*1d00*/  LOP3.LUT R167, R6, R3, R10, 0xfe, !PT ;  /* 0x0000000306a77212 */ /* 0x000fe200078efe0a */
[----:B------:R-:W-:-:S04]  /*1d10*/  IMAD.WIDE.U32 R4, R23, UR6, R8 ;  /* 0x0000000617047c25 */ /* 0x000fc8000f8e0008 */
[----:B------:R-:W-:Y:S02]  /*1d20*/  IMAD.IADD R5, R5, 0x1, R15 ;  /* 0x0000000105057824 */ /* 0x000fe400078e020f */
[----:B------:R-:W-:Y:S02]  /*1d30*/  IMAD.IADD R3, R13, 0x1, -R152 ;  /* 0x000000010d037824 */ /* 0x000fe400078e0a98 */
[----:B------:R-:W-:Y:S01]  /*1d40*/  IMAD.MOV.U32 R153, RZ, RZ, -0x1 ;  /* 0xffffffffff997424 */ /* 0x000fe200078e00ff */
[----:B------:R-:W-:Y:S06]  /*1d50*/  @P0 BRA `(.L_x_28) ;  /* 0x0000007800dc0947 */ /* 0x000fec0003800000 */
[----:B------:R-:W0:Y:S01]  /*1d60*/  LDC.64 R10, c[0x0][0x5c8] ;  /* 0x00017200ff0a7b82 */ /* 0x000e220000000a00 */
[----:B-----5:R-:W-:Y:S01]  /*1d70*/  FSETP.NEU.AND P0, PT, R155, RZ, PT ;  /* 0x000000ff9b00720b */ /* 0x020fe20003f0d000 */
[----:B------:R-:W-:Y:S01]  /*1d80*/  BSSY B0, `(.L_x_28) ;  /* 0x00007b4000007945 */ /* 0x000fe20003800000 */
[----:B------:R-:W-:-:S04]  /*1d90*/  ISETP.GT.AND P2, PT, R3, RZ, PT ;  /* 0x000000ff0300720c */ /* 0x000fc80003f44270 */
[----:B------:R-:W-:Y:S01]  /*1da0*/  ISETP.GT.AND P1, PT, R0, RZ, P2 ;  /* 0x000000ff0000720c */ /* 0x000fe20001724270 */
[-C--:B0-----:R-:W-:Y:S02]  /*1db0*/  IMAD R12, R7, R10.reuse, RZ ;  /* 0x0000000a070c7224 */ /* 0x081fe400078e02ff */
[----:B------:R-:W-:-:S04]  /*1dc0*/  IMAD.WIDE.U32 R160, R167, R10, R4 ;  /* 0x0000000aa7a07225 */ /* 0x000fc800078e0004 */
[----:B------:R-:W-:-:S04]  /*1dd0*/  IMAD R5, R167, R11, R12 ;  /* 0x0000000ba7057224 */ /* 0x000fc800078e020c */
[----:B------:R-:W-:Y:S01]  /*1de0*/  IMAD.IADD R169, R161, 0x1, R5 ;  /* 0x00000001a1a97824 */ /* 0x000fe200078e0205 */
[----:B------:R-:W-:Y:S06]  /*1df0*/  @!P0 BRA `(.L_x_29) ;  /* 0x0000005400988947 */ /* 0x000fec0003800000 */
[----:B------:R-:W0:Y:S01]  /*1e00*/  LDC.64 R14, c[0x0][0x5b8] ;  /* 0x00016e00ff0e7b82 */ /* 0x000e220000000a00 */
[----:B------:R-:W-:-:S07]  /*1e10*/  ULDC.64 UR4, c[0x0][0x5c0] ;  /* 0x0001700000047ab9 */ /* 0x000fce0000000a00 */
[----:B------:R-:W1:Y:S08]  /*1e20*/  LDC.64 R164, c[0x0][0x5b0] ;  /* 0x00016c00ffa47b82 */ /* 0x000e700000000a00 */
[----:B------:R-:W2:Y:S01]  /*1e30*/  LDC.64 R12, c[0x0][0x5a8] ;  /* 0x00016a00ff0c7b82 */ /* 0x000ea20000000a00 */
[-C--:B0-----:R-:W-:Y:S02]  /*1e40*/  IMAD R4, R21, R14.reuse, RZ ;  /* 0x0000000e15047224 */ /* 0x081fe400078e02ff */
[----:B------:R-:W-:-:S04]  /*1e50*/  IMAD.WIDE.U32 R162, R23, R14, R8 ;  /* 0x0000000e17a27225 */ /* 0x000fc800078e0008 */
[----:B------:R-:W-:Y:S02]  /*1e60*/  IMAD R159, R23, R15, R4 ;  /* 0x0000000f179f7224 */ /* 0x000fe400078e0204 */
[-C--:B-1----:R-:W-:Y:S02]  /*1e70*/  IMAD R6, R7, R164.reuse, RZ ;  /* 0x000000a407067224 */ /* 0x082fe400078e02ff */
[----:B------:R-:W-:Y:S02]  /*1e80*/  IMAD.IADD R21, R163, 0x1, R159 ;  /* 0x00000001a3157824 */ /* 0x000fe400078e029f */
[----:B------:R-:W-:Y:S02]  /*1e90*/  IMAD.MOV.U32 R20, RZ, RZ, R162 ;  /* 0x000000ffff147224 */ /* 0x000fe400078e00a2 */
[C---:B------:R-:W-:Y:S02]  /*1ea0*/  IMAD R161, R167.reuse, R165, R6 ;  /* 0x000000a5a7a17224 */ /* 0x040fe400078e0206 */
[----:B------:R-:W-:-:S04]  /*1eb0*/  IMAD.WIDE.U32 R4, R167, R164, R20 ;  /* 0x000000a4a7047225 */ /* 0x000fc800078e0014 */
[----:B------:R-:W-:Y:S01]  /*1ec0*/  IMAD.IADD R5, R5, 0x1, R161 ;  /* 0x0000000105057824 */ /* 0x000fe200078e02a1 */
[----:B--2---:R-:W-:-:S04]  /*1ed0*/  LEA R6, P0, R4, R12, 0x1 ;  /* 0x0000000c04067211 */ /* 0x004fc800078008ff */
[----:B------:R-:W-:-:S05]  /*1ee0*/  LEA.HI.X R7, R4, R13, R5, 0x1, P0 ;  /* 0x0000000d04077211 */ /* 0x000fca00000f0c05 */
[----:B------:R0:W2:Y:S01]  /*1ef0*/  @P1 LDG.E.LTC128B.U16 R15, desc[UR36][R6.64] ;  /* 0x00000024060f1981 */ /* 0x0000a2000c1e1520 */
[----:B------:R-:W-:Y:S01]  /*1f00*/  IMAD.WIDE.U32 R156, R167, R164, R8 ;  /* 0x000000a4a79c7225 */ /* 0x000fe200078e0008 */
[----:B------:R-:W-:Y:S03]  /*1f10*/  BSSY B1, `(.L_x_30) ;  /* 0x0000013000017945 */ /* 0x000fe60003800000 */
[----:B------:R-:W-:Y:S02]  /*1f20*/  IMAD.IADD R157, R161, 0x1, R157 ;  /* 0x00000001a19d7824 */ /* 0x000fe400078e029d */
[----:B------:R-:W-:-:S04]  /*1f30*/  IMAD.WIDE.U32 R156, R23, R14, R156 ;  /* 0x0000000e179c7225 */ /* 0x000fc800078e009c */
[----:B0-----:R-:W-:Y:S01]  /*1f40*/  IMAD.IADD R7, R159, 0x1, R157 ;  /* 0x000000019f077824 */ /* 0x001fe200078e029d */
[----:B------:R-:W-:Y:S02]  /*1f50*/  LEA R6, P4, R156, R12, 0x1 ;  /* 0x0000000c9c067211 */ /* 0x000fe400078808ff */
[----:B------:R-:W-:Y:S02]  /*1f60*/  SHF.L.U64.HI R157, R164, 0x3, R165 ;  /* 0x00000003a49d7819 */ /* 0x000fe400000102a5 */
[----:B------:R-:W-:Y:S01]  /*1f70*/  LEA.HI.X R7, R156, R13, R7, 0x1, P4 ;  /* 0x0000000d9c077211 */ /* 0x000fe200020f0c07 */
[----:B------:R-:W-:Y:S02]  /*1f80*/  IMAD.SHL.U32 R156, R164, 0x8, RZ ;  /* 0x00000008a49c7824 */ /* 0x000fe400078e00ff */
[----:B--2---:R-:W-:-:S05]  /*1f90*/  HADD2.F32 R4, -RZ, R15.H0_H0 ;  /* 0x2000000fff047230 */ /* 0x004fca0000004100 */
[----:B------:R-:W-:Y:S01]  /*1fa0*/  FMUL R5, R4, R155 ;  /* 0x0000009b04057220 */ /* 0x000fe20000400000 */
[----:B------:R-:W-:-:S03]  /*1fb0*/  LEA R4, P0, R160, UR4, 0x1 ;  /* 0x00000004a0047c11 */ /* 0x000fc6000f8008ff */
[----:B------:R-:W-:Y:S01]  /*1fc0*/  FFMA R24, R24, R154, R5 ;  /* 0x0000009a18187223 */ /* 0x000fe20000000005 */
[----:B------:R-:W-:Y:S02]  /*1fd0*/  LEA.HI.X R5, R160, UR5, R169, 0x1, P0 ;  /* 0x00000005a0057c11 */ /* 0x000fe400080f0ca9 */
[----:B------:R-:W-:Y:S02]  /*1fe0*/  ISETP.GT.AND P0, PT, R3, 0x1, PT ;  /* 0x000000010300780c */ /* 0x000fe40003f04270 */
[----:B------:R-:W-:Y:S02]  /*1ff0*/  F2FP.F16.F32.PACK_AB R24, RZ, R24 ;  /* 0x00000018ff18723e */ /* 0x000fe400000000ff */
[----:B------:R-:W-:-:S03]  /*2000*/  ISETP.GT.AND P3, PT, R0, RZ, P0 ;  /* 0x000000ff0000720c */ /* 0x000fc60000764270 */
[----:B------:R0:W-:Y:S10]  /*2010*/  @P1 STG.E.U16 desc[UR36][R4.64], R24 ;  /* 0x0000001804001986 */ /* 0x0001f4000c101524 */
[----:B------:R-:W-:Y:S05]  /*2020*/  @!P3 BRA `(.L_x_31) ;  /* 0x000000000004b947 */ /* 0x000fea0003800000 */
[----:B------:R1:W5:Y:S02]  /*2030*/  LDG.E.LTC128B.U16 R15, desc[UR36][R6.64+0x2] ;  /* 0x00000224060f7981 */ /* 0x000364000c1e1520 */
.L_x_31:
[----:B------:R-:W-:Y:S05]  /*2040*/  BSYNC B1 ;  /* 0x0000000000017941 */ /* 0x000fea0003800000 */
.L_x_30:
[----:B-----5:R-:W-:Y:S01]  /*2050*/  HADD2.F32 R20, -RZ, R15.H0_H0 ;  /* 0x2000000fff147230 */ /* 0x020fe20000004100 */
[----:B------:R-:W-:Y:S01]  /*2060*/  ISETP.GT.AND P2, PT, R0, 0x8, P2 ;  /* 0x000000080000780c */ /* 0x000fe20001744270 */
[----:B------:R-:W-:Y:S01]  /*2070*/  IMAD.WIDE.U32 R156, R167, R164, R156 ;  /* 0x000000a4a79c7225 */ /* 0x000fe200078e009c */
[----:B------:R-:W-:-:S03]  /*2080*/  PRMT R152, R15, 0x7610, R152 ;  /* 0x000076100f987816 */ /* 0x000fc60000000098 */
[----:B------:R-:W-:Y:S01]  /*2090*/  FMUL R20, R20, R155 ;  /* 0x0000009b14147220 */ /* 0x000fe20000400000 */
[----:B------:R-:W-:Y:S01]  /*20a0*/  IMAD.IADD R161, R161, 0x1, R157 ;  /* 0x00000001a1a17824 */ /* 0x000fe200078e029d */
[----:B------:R-:W-:Y:S02]  /*20b0*/  IADD3 R162, P1, R162, R156, RZ ;  /* 0x0000009ca2a27210 */ /* 0x000fe40007f3e0ff */
[----:B------:R-:W-:-:S03]  /*20c0*/  FFMA R25, R25, R154, R20 ;  /* 0x0000009a19197223 */ /* 0x000fc60000000014 */
[----:B------:R-:W-:Y:S01]  /*20d0*/  IMAD.X R21, R161, 0x1, R21, P1 ;  /* 0x00000001a1157824 */ /* 0x000fe200008e0615 */
[C---:B------:R-:W-:Y:S02]  /*20e0*/  LEA R20, P1, R162.reuse, R12, 0x1 ;  /* 0x0000000ca2147211 */ /* 0x040fe400078208ff */
[----:B------:R-:W-:Y:S02]  /*20f0*/  F2FP.F16.F32.PACK_AB R25, RZ, R25 ;  /* 0x00000019ff19723e */ /* 0x000fe400000000ff */
[----:B------:R-:W-:Y:S02]  /*2100*/  LEA.HI.X R21, R162, R13, R21, 0x1, P1 ;  /* 0x0000000da2157211 */ /* 0x000fe400008f0c15 */
[----:B------:R-:W-:-:S05]  /*2110*/  PRMT R157, R25, 0x7610, R157 ;  /* 0x00007610199d7816 */ /* 0x000fca000000009d */
[----:B------:R2:W-:Y:S04]  /*2120*/  @P3 STG.E.U16 desc[UR36][R4.64+0x2], R157 ;  /* 0x0000029d04003986 */ /* 0x0005e8000c101524 */
[----:B------:R-:W0:Y:S01]  /*2130*/  @P2 LDG.E.LTC128B.U16 R152, desc[UR36][R20.64] ;  /* 0x0000002414982981 */ /* 0x000e22000c1e1520 */
[----:B------:R-:W-:Y:S01]  /*2140*/  IADD3 R8, P1, R8, R156, RZ ;  /* 0x0000009c08087210 */ /* 0x000fe20007f3e0ff */
[----:B------:R-:W-:Y:S01]  /*2150*/  BSSY B1, `(.L_x_32) ;  /* 0x0000011000017945 */ /* 0x000fe20003800000 */
[----:B------:R-:W-:Y:S02]  /*2160*/  SHF.L.U64.HI R11, R10, 0x4, R11 ;  /* 0x000000040a0b7819 */ /* 0x000fe4000001020b */
[----:B------:R-:W-:Y:S01]  /*2170*/  ISETP.GT.AND P0, PT, R0, 0x8, P0 ;  /* 0x000000080000780c */ /* 0x000fe20000704270 */
[----:B------:R-:W-:Y:S01]  /*2180*/  IMAD.X R9, R9, 0x1, R161, P1 ;  /* 0x0000000109097824 */ /* 0x000fe200008e06a1 */
[----:B------:R-:W-:Y:S01]  /*2190*/  LEA R10, P1, R10, R4, 0x4 ;  /* 0x000000040a0a7211 */ /* 0x000fe200078220ff */
[----:B------:R-:W-:-:S04]  /*21a0*/  IMAD.WIDE.U32 R14, R23, R14, R8 ;  /* 0x0000000e170e7225 */ /* 0x000fc800078e0008 */
[----:B------:R-:W-:Y:S01]  /*21b0*/  IMAD.X R11, R11, 0x1, R5, P1 ;  /* 0x000000010b0b7824 */ /* 0x000fe200008e0605 */
[----:B------:R-:W-:Y:S01]  /*21c0*/  LEA R8, P3, R14, R12, 0x1 ;  /* 0x0000000c0e087211 */ /* 0x000fe200078608ff */
[----:B------:R-:W-:-:S05]  /*21d0*/  IMAD.IADD R9, R159, 0x1, R15 ;  /* 0x000000019f097824 */ /* 0x000fca00078e020f */
[----:B------:R-:W-:Y:S01]  /*21e0*/  LEA.HI.X R9, R14, R13, R9, 0x1, P3 ;  /* 0x0000000d0e097211 */ /* 0x000fe200018f0c09 */
[----:B0-----:R-:W-:-:S05]  /*21f0*/  HADD2.F32 R24, -RZ, R152.H0_H0 ;  /* 0x20000098ff187230 */ /* 0x001fca0000004100 */
[----:B------:R-:W-:-:S04]  /*2200*/  FMUL R25, R24, R155 ;  /* 0x0000009b18197220 */ /* 0x000fc80000400000 */
[----:B------:R-:W-:-:S05]  /*2210*/  FFMA R25, R26, R154, R25 ;  /* 0x0000009a1a197223 */ /* 0x000fca0000000019 */
[----:B------:R-:W-:-:S05]  /*2220*/  F2FP.F16.F32.PACK_AB R25, RZ, R25 ;  /* 0x00000019ff19723e */ /* 0x000fca00000000ff */
[----:B------:R2:W-:Y:S01]  /*2230*/  @P2 STG.E.U16 desc[UR36][R10.64], R25 ;  /* 0x000000190a002986 */ /* 0x0005e2000c101524 */
[----:B------:R-:W-:Y:S05]  /*2240*/  @!P0 BRA `(.L_x_33) ;  /* 0x0000000000048947 */ /* 0x000fea0003800000 */
[----:B------:R0:W5:Y:S02]  /*2250*/  LDG.E.LTC128B.U16 R152, desc[UR36][R8.64+0x2] ;  /* 0x0000022408987981 */ /* 0x000164000c1e1520 */
.L_x_33:
[----:B------:R-:W-:Y:S05]  /*2260*/  BSYNC B1 ;  /* 0x0000000000017941 */ /* 0x000fea0003800000 */
.L_x_32:
[----:B-----5:R-:W-:Y:S01]  /*2270*/  HADD2.F32 R12, -RZ, R152.H0_H0 ;  /* 0x20000098ff0c7230 */ /* 0x020fe20000004100 */
[----:B------:R-:W-:Y:S01]  /*2280*/  ISETP.GT.AND P1, PT, R3, 0x8, PT ;  /* 0x000000080300780c */ /* 0x000fe20003f24270 */
[----:B------:R-:W-:Y:S03]  /*2290*/  BSSY B1, `(.L_x_34) ;  /* 0x0000008000017945 */ /* 0x000fe60003800000 */
[----:B------:R-:W-:Y:S01]  /*22a0*/  FMUL R12, R12, R155 ;  /* 0x0000009b0c0c7220 */ /* 0x000fe20000400000 */
[----:B------:R-:W-:-:S03]  /*22b0*/  ISETP.GT.AND P2, PT, R0, RZ, P1 ;  /* 0x000000ff0000720c */ /* 0x000fc60000f44270 */
[----:B------:R-:W-:-:S05]  /*22c0*/  FFMA R12, R27, R154, R12 ;  /* 0x0000009a1b0c7223 */ /* 0x000fca000000000c */
[----:B------:R-:W-:-:S05]  /*22d0*/  F2FP.F16.F32.PACK_AB R12, RZ, R12 ;  /* 0x0000000cff0c723e */ /* 0x000fca00000000ff */
[----:B------:R3:W-:Y:S01]  /*22e0*/  @P0 STG.E.U16 desc[UR36][R10.64+0x2], R12 ;  /* 0x0000020c0a000986 */ /* 0x0007e2000c101524 */
[----:B------:R-:W-:Y:S05]  /*22f0*/  @!P2 BRA `(.L_x_35) ;  /* 0x000000000004a947 */ /* 0x000fea0003800000 */
[----:B------:R4:W5:Y:S02]  /*2300*/  LDG.E.LTC128B.U16 R152, desc[UR36][R6.64+0x10] ;  /* 0x0000102406987981 */ /* 0x000964000c1e1520 */
.L_x_35:
[----:B------:R-:W-:Y:S05]  /*2310*/  BSYNC B1 ;  /* 0x0000000000017941 */ /* 0x000fea0003800000 */
.L_x_34:
[----:B---3-5:R-:W-:Y:S01]  /*2320*/  HADD2.F32 R12, -RZ, R152.H0_H0 ;  /* 0x20000098ff0c7230 */ /* 0x028fe20000004100 */
        /* <DEDUP_REMOVED lines=9> */
.L_x_37:
[----:B------:R-:W-:Y:S05]  /*23c0*/  BSYNC B1 ;  /* 0x0000000000017941 */ /* 0x000fea0003800000 */
.L_x_36:
[----:B-----5:R-:W-:Y:S01]  /*23d0*/  HADD2.F32 R12, -RZ, R152.H0_H0 ;  /* 0x20000098ff0c7230 */ /* 0x020fe20000004100 */
[----:B------:R-:W-:Y:S01]  /*23e0*/  ISETP.GT.AND P1, PT, R0, 0x8, P1 ;  /* 0x000000080000780c */ /* 0x000fe20000f24270 */
[----:B------:R-:W-:Y:S03]  /*23f0*/  BSSY B1, `(.L_x_38) ;  /* 0x0000007000017945 */ /* 0x000fe60003800000 */
[----:B------:R-:W-:-:S04]  /*2400*/  FMUL R12, R12, R155 ;  /* 0x0000009b0c0c7220 */ /* 0x000fc80000400000 */
[----:B------:R-:W-:-:S05]  /*2410*/  FFMA R12, R29, R154, R12 ;  /* 0x0000009a1d0c7223 */ /* 0x000fca000000000c */
[----:B------:R-:W-:-:S05]  /*2420*/  F2FP.F16.F32.PACK_AB R12, RZ, R12 ;  /* 0x0000000cff0c723e */ /* 0x000fca00000000ff */
[----:B------:R0:W-:Y:S01]  /*2430*/  @P3 STG.E.U16 desc[UR36][R4.64+0x12], R12 ;  /* 0x0000120c04003986 */ /* 0x0001e2000c101524 */
[----:B------:R-:W-:Y:S05]  /*2440*/  @!P1 BRA `(.L_x_39) ;  /* 0x0000000000049947 */ /* 0x000fea0003800000 */
[----:B------:R0:W5:Y:S02]  /*2450*/  LDG.E.LTC128B.U16 R152, desc[UR36][R8.64+0x10] ;  /* 0x0000102408987981 */ /* 0x000164000c1e1520 */
.L_x_39:
[----:B------:R-:W-:Y:S05]  /*2460*/  BSYNC B1 ;  /* 0x0000000000017941 */ /* 0x000fea0003800000 */
.L_x_38:
[----:B0----5:R-:W-:Y:S01]  /*2470*/  HADD2.F32 R12, -RZ, R152.H0_H0 ;  /* 0x20000098ff0c7230 */ /* 0x021fe20000004100 */
[----:B------:R-:W-:Y:S01]  /*2480*/  ISETP.GT.AND P0, PT, R0, 0x8, P0 ;  /* 0x000000080000780c */ /* 0x000fe20000704270 */
[----:B------:R-:W-:Y:S03]  /*2490*/  BSSY B1, `(.L_x_40) ;  /* 0x0000007000017945 */ /* 0x000fe60003800000 */
[----:B---3--:R-:W-:-:S04]  /*24a0*/  FMUL R13, R12, R155 ;  /* 0x0000009b0c0d7220 */ /* 0x008fc80000400000 */
[----:B------:R-:W-:-:S05]  /*24b0*/  FFMA R13, R30, R154, R13 ;  /* 0x0000009a1e0d7223 */ /* 0x000fca000000000d */
[----:B------:R-:W-:-:S05]  /*24c0*/  F2FP.F16.F32.PACK_AB R13, RZ, R13 ;  /* 0x0000000dff0d723e */ /* 0x000fca00000000ff */
[----:B------:R0:W-:Y:S01]  /*24d0*/  @P1 STG.E.U16 desc[UR36][R10.64+0x10], R13 ;  /* 0x0000100d0a001986 */ /* 0x0001e2000c101524 */
[----:B------:R-:W-:Y:S05]  /*24e0*/  @!P0 BRA `(.L_x_41) ;  /* 0x0000000000048947 */ /* 0x000fea0003800000 */
[----:B------:R3:W5:Y:S02]  /*24f0*/  LDG.E.LTC128B.U16 R152, desc[UR36][R8.64+0x12] ;  /* 0x0000122408987981 */ /* 0x000764000c1e1520 */
.L_x_41:
[----:B------:R-:W-:Y:S05]  /*2500*/  BSYNC B1 ;  /* 0x0000000000017941 */ /* 0x000fea0003800000 */
.L_x_40:
        /* <DEDUP_REMOVED lines=10> */
.L_x_43:
[----:B------:R-:W-:Y:S05]  /*25b0*/  BSYNC B1 ;  /* 0x0000000000017941 */ /* 0x000fea0003800000 */
.L_x_42:
[----:B0----5:R-:W-:Y:S01]  /*25c0*/  HADD2.F32 R12, -RZ, R152.H0_H0 ;  /* 0x20000098ff0c7230 */ /* 0x021fe20000004100 */
        /* <DEDUP_REMOVED lines=9> */
.L_x_45:
[----:B------:R-:W-:Y:S05]  /*2660*/  BSYNC B1 ;  /* 0x0000000000017941 */ /* 0x000fea0003800000 */
.L_x_44:
        /* <DEDUP_REMOVED lines=9> */
.L_x_47:
[----:B------:R-:W-:Y:S05]  /*2700*/  BSYNC B1 ;  /* 0x0000000000017941 */ /* 0x000fea0003800000 */
.L_x_46:
[----:B0----5:R-:W-:Y:S01]  /*2710*/  HADD2.F32 R12, -RZ, R152.H0_H0 ;  /* 0x20000098ff0c7230 */ /* 0x021fe20000004100 */
        /* <DEDUP_REMOVED lines=8> */
.L_x_49:
[----:B------:R-:W-:Y:S05]  /*27a0*/  BSYNC B1 ;  /* 0x0000000000017941 */ /* 0x000fea0003800000 */
.L_x_48:
        /* <DEDUP_REMOVED lines=10> */
.L_x_51:
[----:B------:R-:W-:Y:S05]  /*2850*/  BSYNC B1 ;  /* 0x0000000000017941 */ /* 0x000fea0003800000 */
.L_x_50:
        /* <DEDUP_REMOVED lines=10> */
.L_x_53:
[----:B------:R-:W-:Y:S05]  /*2900*/  BSYNC B1 ;  /* 0x0000000000017941 */ /* 0x000fea0003800000 */
.L_x_52:
        /* <DEDUP_REMOVED lines=9> */
.L_x_55:
[----:B------:R-:W-:Y:S05]  /*29a0*/  BSYNC B1 ;  /* 0x0000000000017941 */ /* 0x000fea0003800000 */
.L_x_54:
        /* <DEDUP_REMOVED lines=9> */
.L_x_57:
[----:B------:R-:W-:Y:S05]  /*2a40*/  BSYNC B1 ;  /* 0x0000000000017941 */ /* 0x000fea0003800000 */
.L_x_56:
        /* <DEDUP_REMOVED lines=10> */
.L_x_59:
[----:B------:R-:W-:Y:S05]  /*2af0*/  BSYNC B1 ;  /* 0x0000000000017941 */ /* 0x000fea0003800000 */
.L_x_58:
        /* <DEDUP_REMOVED lines=10> */
.L_x_61:
[----:B------:R-:W-:Y:S05]  /*2ba0*/  BSYNC B1 ;  /* 0x0000000000017941 */ /* 0x000fea0003800000 */
.L_x_60:
        /* <DEDUP_REMOVED lines=9> */
.L_x_63:
[----:B------:R-:W-:Y:S05]  /*2c40*/  BSYNC B1 ;  /* 0x0000000000017941 */ /* 0x000fea0003800000 */
.L_x_62:
        /* <DEDUP_REMOVED lines=9> */
.L_x_65:
[----:B------:R-:W-:Y:S05]  /*2ce0*/  BSYNC B1 ;  /* 0x0000000000017941 */ /* 0x000fea0003800000 */
.L_x_64:
        /* <DEDUP_REMOVED lines=10> */
.L_x_67:
[----:B------:R-:W-:Y:S05]  /*2d90*/  BSYNC B1 ;  /* 0x0000000000017941 */ /* 0x000fea0003800000 */
.L_x_66:
        /* <DEDUP_REMOVED lines=10> */
.L_x_69:
[----:B------:R-:W-:Y:S05]  /*2e40*/  BSYNC B1 ;  /* 0x0000000000017941 */ /* 0x000fea0003800000 */
.L_x_68:
        /* <DEDUP_REMOVED lines=9> */
.L_x_71:
[----:B------:R-:W-:Y:S05]  /*2ee0*/  BSYNC B1 ;  /* 0x0000000000017941 */ /* 0x000fea0003800000 */
.L_x_70:
        /* <DEDUP_REMOVED lines=9> */
.L_x_73:
[----:B------:R-:W-:Y:S05]  /*2f80*/  BSYNC B1 ;  /* 0x0000000000017941 */ /* 0x000fea0003800000 */
.L_x_72:
        /* <DEDUP_REMOVED lines=10> */
.L_x_75:
[----:B------:R-:W-:Y:S05]  /*3030*/  BSYNC B1 ;  /* 0x0000000000017941 */ /* 0x000fea0003800000 */
.L_x_74:
        /* <DEDUP_REMOVED lines=10> */
.L_x_77:
[----:B------:R-:W-:Y:S05]  /*30e0*/  BSYNC B1 ;  /* 0x0000000000017941 */ /* 0x000fea0003800000 */
.L_x_76:
        /* <DEDUP_REMOVED lines=9> */
.L_x_79:
[----:B------:R-:W-:Y:S05]  /*3180*/  BSYNC B1 ;  /* 0x0000000000017941 */ /* 0x000fea0003800000 */
.L_x_78:
        /* <DEDUP_REMOVED lines=9> */
.L_x_81:
[----:B------:R-:W-:Y:S05]  /*3220*/  BSYNC B1 ;  /* 0x0000000000017941 */ /* 0x000fea0003800000 */
.L_x_80:
        /* <DEDUP_REMOVED lines=10> */
.L_x_83:
[----:B------:R-:W-:Y:S05]  /*32d0*/  BSYNC B1 ;  /* 0x0000000000017941 */ /* 0x000fea0003800000 */
.L_x_82:
        /* <DEDUP_REMOVED lines=10> */
.L_x_85:
[----:B------:R-:W-:Y:S05]  /*3380*/  BSYNC B1 ;  /* 0x0000000000017941 */ /* 0x000fea0003800000 */
.L_x_84:
        /* <DEDUP_REMOVED lines=9> */
.L_x_87:
[----:B------:R-:W-:Y:S05]  /*3420*/  BSYNC B1 ;  /* 0x0000000000017941 */ /* 0x000fea0003800000 */
.L_x_86:
        /* <DEDUP_REMOVED lines=9> */
.L_x_89:
[----:B------:R-:W-:Y:S05]  /*34c0*/  BSYNC B1 ;  /* 0x0000000000017941 */ /* 0x000fea0003800000 */
.L_x_88:
        /* <DEDUP_REMOVED lines=10> */
.L_x_91:
[----:B------:R-:W-:Y:S05]  /*3570*/  BSYNC B1 ;  /* 0x0000000000017941 */ /* 0x000fea0003800000 */
.L_x_90:
        /* <DEDUP_REMOVED lines=10> */
.L_x_93:
[----:B------:R-:W-:Y:S05]  /*3620*/  BSYNC B1 ;  /* 0x0000000000017941 */ /* 0x000fea0003800000 */
.L_x_92:
        /* <DEDUP_REMOVED lines=9> */
.L_x_95:
[----:B------:R-:W-:Y:S05]  /*36c0*/  BSYNC B1 ;  /* 0x0000000000017941 */ /* 0x000fea0003800000 */
.L_x_94:
        /* <DEDUP_REMOVED lines=9> */
.L_x_97:
[----:B------:R-:W-:Y:S05]  /*3760*/  BSYNC B1 ;  /* 0x0000000000017941 */ /* 0x000fea0003800000 */
.L_x_96:
        /* <DEDUP_REMOVED lines=10> */
.L_x_99:
[----:B------:R-:W-:Y:S05]  /*3810*/  BSYNC B1 ;  /* 0x0000000000017941 */ /* 0x000fea0003800000 */
.L_x_98:
        /* <DEDUP_REMOVED lines=10> */
.L_x_101:
[----:B------:R-:W-:Y:S05]  /*38c0*/  BSYNC B1 ;  /* 0x0000000000017941 */ /* 0x000fea0003800000 */
.L_x_100:
        /* <DEDUP_REMOVED lines=9> */
.L_x_103:
[----:B------:R-:W-:Y:S05]  /*3960*/  BSYNC B1 ;  /* 0x0000000000017941 */ /* 0x000fea0003800000 */
.L_x_102:
        /* <DEDUP_REMOVED lines=9> */
.L_x_105:
[----:B------:R-:W-:Y:S05]  /*3a00*/  BSYNC B1 ;  /* 0x0000000000017941 */ /* 0x000fea0003800000 */
.L_x_104:
        /* <DEDUP_REMOVED lines=10> */
.L_x_107:
[----:B------:R-:W-:Y:S05]  /*3ab0*/  BSYNC B1 ;  /* 0x0000000000017941 */ /* 0x000fea0003800000 */
.L_x_106:
        /* <DEDUP_REMOVED lines=10> */
.L_x_109:
[----:B------:R-:W-:Y:S05]  /*3b60*/  BSYNC B1 ;  /* 0x0000000000017941 */ /* 0x000fea0003800000 */
.L_x_108:
        /* <DEDUP_REMOVED lines=9> */
.L_x_111:
[----:B------:R-:W-:Y:S05]  /*3c00*/  BSYNC B1 ;  /* 0x0000000000017941 */ /* 0x000fea0003800000 */
.L_x_110:
        /* <DEDUP_REMOVED lines=9> */
.L_x_113:
[----:B------:R-:W-:Y:S05]  /*3ca0*/  BSYNC B1 ;  /* 0x0000000000017941 */ /* 0x000fea0003800000 */
.L_x_112:
        /* <DEDUP_REMOVED lines=10> */
.L_x_115:
[----:B------:R-:W-:Y:S05]  /*3d50*/  BSYNC B1 ;  /* 0x0000000000017941 */ /* 0x000fea0003800000 */
.L_x_114:
        /* <DEDUP_REMOVED lines=10> */
.L_x_117:
[----:B------:R-:W-:Y:S05]  /*3e00*/  BSYNC B1 ;  /* 0x0000000000017941 */ /* 0x000fea0003800000 */
.L_x_116:
        /* <DEDUP_REMOVED lines=9> */
.L_x_119:
[----:B------:R-:W-:Y:S05]  /*3ea0*/  BSYNC B1 ;  /* 0x0000000000017941 */ /* 0x000fea0003800000 */
.L_x_118:
        /* <DEDUP_REMOVED lines=9> */
.L_x_121:
[----:B------:R-:W-:Y:S05]  /*3f40*/  BSYNC B1 ;  /* 0x0000000000017941 */ /* 0x000fea0003800000 */
.L_x_120:
        /* <DEDUP_REMOVED lines=10> */
.L_x_123:
[----:B------:R-:W-:Y:S05]  /*3ff0*/  BSYNC B1 ;  /* 0x0000000000017941 */ /* 0x000fea0003800000 */
.L_x_122:
        /* <DEDUP_REMOVED lines=10> */
.L_x_125:
[----:B------:R-:W-:Y:S05]  /*40a0*/  BSYNC B1 ;  /* 0x0000000000017941 */ /* 0x000fea0003800000 */
.L_x_124:
        /* <DEDUP_REMOVED lines=9> */
.L_x_127:
[----:B------:R-:W-:Y:S05]  /*4140*/  BSYNC B1 ;  /* 0x0000000000017941 */ /* 0x000fea0003800000 */
.L_x_126:
        /* <DEDUP_REMOVED lines=9> */
.L_x_129:
[----:B------:R-:W-:Y:S05]  /*41e0*/  BSYNC B1 ;  /* 0x0000000000017941 */ /* 0x000fea0003800000 */
.L_x_128:
        /* <DEDUP_REMOVED lines=10> */
.L_x_131:
[----:B------:R-:W-:Y:S05]  /*4290*/  BSYNC B1 ;  /* 0x0000000000017941 */ /* 0x000fea0003800000 */
.L_x_130:
        /* <DEDUP_REMOVED lines=10> */
.L_x_133:
[----:B------:R-:W-:Y:S05]  /*4340*/  BSYNC B1 ;  /* 0x0000000000017941 */ /* 0x000fea0003800000 */
.L_x_132:
        /* <DEDUP_REMOVED lines=9> */
.L_x_135:
[----:B------:R-:W-:Y:S05]  /*43e0*/  BSYNC B1 ;  /* 0x0000000000017941 */ /* 0x000fea0003800000 */
.L_x_134:
        /* <DEDUP_REMOVED lines=9> */
.L_x_137:
[----:B------:R-:W-:Y:S05]  /*4480*/  BSYNC B1 ;  /* 0x0000000000017941 */ /* 0x000fea0003800000 */
.L_x_136:
        /* <DEDUP_REMOVED lines=10> */
.L_x_139:
[----:B------:R-:W-:Y:S05]  /*4530*/  BSYNC B1 ;  /* 0x0000000000017941 */ /* 0x000fea0003800000 */
.L_x_138:
        /* <DEDUP_REMOVED lines=10> */
.L_x_141:
[----:B------:R-:W-:Y:S05]  /*45e0*/  BSYNC B1 ;  /* 0x0000000000017941 */ /* 0x000fea0003800000 */
.L_x_140:
        /* <DEDUP_REMOVED lines=9> */
.L_x_143:
[----:B------:R-:W-:Y:S05]  /*4680*/  BSYNC B1 ;  /* 0x0000000000017941 */ /* 0x000fea0003800000 */
.L_x_142:
        /* <DEDUP_REMOVED lines=9> */
.L_x_145:
[----:B------:R-:W-:Y:S05]  /*4720*/  BSYNC B1 ;  /* 0x0000000000017941 */ /* 0x000fea0003800000 */
.L_x_144:
        /* <DEDUP_REMOVED lines=10> */
.L_x_147:
[----:B------:R-:W-:Y:S05]  /*47d0*/  BSYNC B1 ;  /* 0x0000000000017941 */ /* 0x000fea0003800000 */
.L_x_146:
        /* <DEDUP_REMOVED lines=10> */
.L_x_149:
[----:B------:R-:W-:Y:S05]  /*4880*/  BSYNC B1 ;  /* 0x0000000000017941 */ /* 0x000fea0003800000 */
.L_x_148:
        /* <DEDUP_REMOVED lines=9> */
.L_x_151:
[----:B------:R-:W-:Y:S05]  /*4920*/  BSYNC B1 ;  /* 0x0000000000017941 */ /* 0x000fea0003800000 */
.L_x_150:
        /* <DEDUP_REMOVED lines=9> */
.L_x_153:
[----:B------:R-:W-:Y:S05]  /*49c0*/  BSYNC B1 ;  /* 0x0000000000017941 */ /* 0x000fea0003800000 */
.L_x_152:
        /* <DEDUP_REMOVED lines=10> */
.L_x_155:
[----:B------:R-:W-:Y:S05]  /*4a70*/  BSYNC B1 ;  /* 0x0000000000017941 */ /* 0x000fea0003800000 */
.L_x_154:
        /* <DEDUP_REMOVED lines=10> */
.L_x_157:
[----:B------:R-:W-:Y:S05]  /*4b20*/  BSYNC B1 ;  /* 0x0000000000017941 */ /* 0x000fea0003800000 */
.L_x_156:
        /* <DEDUP_REMOVED lines=9> */
.L_x_159:
[----:B------:R-:W-:Y:S05]  /*4bc0*/  BSYNC B1 ;  /* 0x0000000000017941 */ /* 0x000fea0003800000 */
.L_x_158:
        /* <DEDUP_REMOVED lines=9> */
.L_x_161:
[----:B------:R-:W-:Y:S05]  /*4c60*/  BSYNC B1 ;  /* 0x0000000000017941 */ /* 0x000fea0003800000 */
.L_x_160:
        /* <DEDUP_REMOVED lines=10> */
.L_x_163:
[----:B------:R-:W-:Y:S05]  /*4d10*/  BSYNC B1 ;  /* 0x0000000000017941 */ /* 0x000fea0003800000 */
.L_x_162:
        /* <DEDUP_REMOVED lines=10> */
.L_x_165:
[----:B------:R-:W-:Y:S05]  /*4dc0*/  BSYNC B1 ;  /* 0x0000000000017941 */ /* 0x000fea0003800000 */
.L_x_164:
        /* <DEDUP_REMOVED lines=9> */
.L_x_167:
[----:B------:R-:W-:Y:S05]  /*4e60*/  BSYNC B1 ;  /* 0x0000000000017941 */ /* 0x000fea0003800000 */
.L_x_166:
        /* <DEDUP_REMOVED lines=9> */
.L_x_169:
[----:B------:R-:W-:Y:S05]  /*4f00*/  BSYNC B1 ;  /* 0x0000000000017941 */ /* 0x000fea0003800000 */
.L_x_168:
        /* <DEDUP_REMOVED lines=10> */
.L_x_171:
[----:B------:R-:W-:Y:S05]  /*4fb0*/  BSYNC B1 ;  /* 0x0000000000017941 */ /* 0x000fea0003800000 */
.L_x_170:
        /* <DEDUP_REMOVED lines=10> */
.L_x_173:
[----:B------:R-:W-:Y:S05]  /*5060*/  BSYNC B1 ;  /* 0x0000000000017941 */ /* 0x000fea0003800000 */
.L_x_172:
        /* <DEDUP_REMOVED lines=9> */
.L_x_175:
[----:B------:R-:W-:Y:S05]  /*5100*/  BSYNC B1 ;  /* 0x0000000000017941 */ /* 0x000fea0003800000 */
.L_x_174:
        /* <DEDUP_REMOVED lines=9> */
.L_x_177:
[----:B------:R-:W-:Y:S05]  /*51a0*/  BSYNC B1 ;  /* 0x0000000000017941 */ /* 0x000fea0003800000 */
.L_x_176:
        /* <DEDUP_REMOVED lines=10> */
.L_x_179:
[----:B------:R-:W-:Y:S05]  /*5250*/  BSYNC B1 ;  /* 0x0000000000017941 */ /* 0x000fea0003800000 */
.L_x_178:
        /* <DEDUP_REMOVED lines=10> */
.L_x_181:
[----:B------:R-:W-:Y:S05]  /*5300*/  BSYNC B1 ;  /* 0x0000000000017941 */ /* 0x000fea0003800000 */
.L_x_180:
        /* <DEDUP_REMOVED lines=9> */
.L_x_183:
[----:B------:R-:W-:Y:S05]  /*53a0*/  BSYNC B1 ;  /* 0x0000000000017941 */ /* 0x000fea0003800000 */
.L_x_182:
        /* <DEDUP_REMOVED lines=9> */
.L_x_185:
[----:B------:R-:W-:Y:S05]  /*5440*/  BSYNC B1 ;  /* 0x0000000000017941 */ /* 0x000fea0003800000 */
.L_x_184:
        /* <DEDUP_REMOVED lines=10> */
.L_x_187:
[----:B------:R-:W-:Y:S05]  /*54f0*/  BSYNC B1 ;  /* 0x0000000000017941 */ /* 0x000fea0003800000 */
.L_x_186:
        /* <DEDUP_REMOVED lines=10> */
.L_x_189:
[----:B------:R-:W-:Y:S05]  /*55a0*/  BSYNC B1 ;  /* 0x0000000000017941 */ /* 0x000fea0003800000 */
.L_x_188:
        /* <DEDUP_REMOVED lines=9> */
.L_x_191:
[----:B------:R-:W-:Y:S05]  /*5640*/  BSYNC B1 ;  /* 0x0000000000017941 */ /* 0x000fea0003800000 */
.L_x_190:
        /* <DEDUP_REMOVED lines=9> */
.L_x_193:
[----:B------:R-:W-:Y:S05]  /*56e0*/  BSYNC B1 ;  /* 0x0000000000017941 */ /* 0x000fea0003800000 */
.L_x_192:
        /* <DEDUP_REMOVED lines=10> */
.L_x_195:
[----:B------:R-:W-:Y:S05]  /*5790*/  BSYNC B1 ;  /* 0x0000000000017941 */ /* 0x000fea0003800000 */
.L_x_194:
        /* <DEDUP_REMOVED lines=10> */
.L_x_197:
[----:B------:R-:W-:Y:S05]  /*5840*/  BSYNC B1 ;  /* 0x0000000000017941 */ /* 0x000fea0003800000 */
.L_x_196:
        /* <DEDUP_REMOVED lines=9> */
.L_x_199:
[----:B------:R-:W-:Y:S05]  /*58e0*/  BSYNC B1 ;  /* 0x0000000000017941 */ /* 0x000fea0003800000 */
.L_x_198:
        /* <DEDUP_REMOVED lines=9> */
.L_x_201:
[----:B------:R-:W-:Y:S05]  /*5980*/  BSYNC B1 ;  /* 0x0000000000017941 */ /* 0x000fea0003800000 */
.L_x_200:
        /* <DEDUP_REMOVED lines=10> */
.L_x_203:
[----:B------:R-:W-:Y:S05]  /*5a30*/  BSYNC B1 ;  /* 0x0000000000017941 */ /* 0x000fea0003800000 */
.L_x_202:
        /* <DEDUP_REMOVED lines=10> */
.L_x_205:
[----:B------:R-:W-:Y:S05]  /*5ae0*/  BSYNC B1 ;  /* 0x0000000000017941 */ /* 0x000fea0003800000 */
.L_x_204:
        /* <DEDUP_REMOVED lines=9> */
.L_x_207:
[----:B------:R-:W-:Y:S05]  /*5b80*/  BSYNC B1 ;  /* 0x0000000000017941 */ /* 0x000fea0003800000 */
.L_x_206:
        /* <DEDUP_REMOVED lines=9> */
.L_x_209:
[----:B------:R-:W-:Y:S05]  /*5c20*/  BSYNC B1 ;  /* 0x0000000000017941 */ /* 0x000fea0003800000 */
.L_x_208:
        /* <DEDUP_REMOVED lines=10> */
.L_x_211:
[----:B------:R-:W-:Y:S05]  /*5cd0*/  BSYNC B1 ;  /* 0x0000000000017941 */ /* 0x000fea0003800000 */
.L_x_210:
        /* <DEDUP_REMOVED lines=10> */
.L_x_213:
[----:B------:R-:W-:Y:S05]  /*5d80*/  BSYNC B1 ;  /* 0x0000000000017941 */ /* 0x000fea0003800000 */
.L_x_212:
        /* <DEDUP_REMOVED lines=9> */
.L_x_215:
[----:B------:R-:W-:Y:S05]  /*5e20*/  BSYNC B1 ;  /* 0x0000000000017941 */ /* 0x000fea0003800000 */
.L_x_214:
        /* <DEDUP_REMOVED lines=9> */
.L_x_217:
[----:B------:R-:W-:Y:S05]  /*5ec0*/  BSYNC B1 ;  /* 0x0000000000017941 */ /* 0x000fea0003800000 */
.L_x_216:
        /* <DEDUP_REMOVED lines=10> */
.L_x_219:
[----:B------:R-:W-:Y:S05]  /*5f70*/  BSYNC B1 ;  /* 0x0000000000017941 */ /* 0x000fea0003800000 */
.L_x_218:
        /* <DEDUP_REMOVED lines=10> */
.L_x_221:
[----:B------:R-:W-:Y:S05]  /*6020*/  BSYNC B1 ;  /* 0x0000000000017941 */ /* 0x000fea0003800000 */
.L_x_220:
        /* <DEDUP_REMOVED lines=9> */
.L_x_223:
[----:B------:R-:W-:Y:S05]  /*60c0*/  BSYNC B1 ;  /* 0x0000000000017941 */ /* 0x000fea0003800000 */
.L_x_222:
        /* <DEDUP_REMOVED lines=9> */
.L_x_225:
[----:B------:R-:W-:Y:S05]  /*6160*/  BSYNC B1 ;  /* 0x0000000000017941 */ /* 0x000fea0003800000 */
.L_x_224:
        /* <DEDUP_REMOVED lines=10> */
.L_x_227:
[----:B------:R-:W-:Y:S05]  /*6210*/  BSYNC B1 ;  /* 0x0000000000017941 */ /* 0x000fea0003800000 */
.L_x_226:
        /* <DEDUP_REMOVED lines=10> */
.L_x_229:
[----:B------:R-:W-:Y:S05]  /*62c0*/  BSYNC B1 ;  /* 0x0000000000017941 */ /* 0x000fea0003800000 */
.L_x_228:
        /* <DEDUP_REMOVED lines=9> */
.L_x_231:
[----:B------:R-:W-:Y:S05]  /*6360*/  BSYNC B1 ;  /* 0x0000000000017941 */ /* 0x000fea0003800000 */
.L_x_230:
        /* <DEDUP_REMOVED lines=9> */
.L_x_233:
[----:B------:R-:W-:Y:S05]  /*6400*/  BSYNC B1 ;  /* 0x0000000000017941 */ /* 0x000fea0003800000 */
.L_x_232:
        /* <DEDUP_REMOVED lines=10> */
.L_x_235:
[----:B------:R-:W-:Y:S05]  /*64b0*/  BSYNC B1 ;  /* 0x0000000000017941 */ /* 0x000fea0003800000 */
.L_x_234:
        /* <DEDUP_REMOVED lines=10> */
.L_x_237:
[----:B------:R-:W-:Y:S05]  /*6560*/  BSYNC B1 ;  /* 0x0000000000017941 */ /* 0x000fea0003800000 */
.L_x_236:
        /* <DEDUP_REMOVED lines=9> */
.L_x_239:
[----:B------:R-:W-:Y:S05]  /*6600*/  BSYNC B1 ;  /* 0x0000000000017941 */ /* 0x000fea0003800000 */
.L_x_238:
        /* <DEDUP_REMOVED lines=9> */
.L_x_241:
[----:B------:R-:W-:Y:S05]  /*66a0*/  BSYNC B1 ;  /* 0x0000000000017941 */ /* 0x000fea0003800000 */
.L_x_240:
        /* <DEDUP_REMOVED lines=10> */
.L_x_243:
[----:B------:R-:W-:Y:S05]  /*6750*/  BSYNC B1 ;  /* 0x0000000000017941 */ /* 0x000fea0003800000 */
.L_x_242:
        /* <DEDUP_REMOVED lines=10> */
.L_x_245:
[----:B------:R-:W-:Y:S05]  /*6800*/  BSYNC B1 ;  /* 0x0000000000017941 */ /* 0x000fea0003800000 */
.L_x_244:
        /* <DEDUP_REMOVED lines=9> */
.L_x_247:
[----:B------:R-:W-:Y:S05]  /*68a0*/  BSYNC B1 ;  /* 0x0000000000017941 */ /* 0x000fea0003800000 */
.L_x_246:
        /* <DEDUP_REMOVED lines=9> */
.L_x_249:
[----:B------:R-:W-:Y:S05]  /*6940*/  BSYNC B1 ;  /* 0x0000000000017941 */ /* 0x000fea0003800000 */
.L_x_248:
        /* <DEDUP_REMOVED lines=10> */
.L_x_251:
[----:B------:R-:W-:Y:S05]  /*69f0*/  BSYNC B1 ;  /* 0x0000000000017941 */ /* 0x000fea0003800000 */
.L_x_250:
        /* <DEDUP_REMOVED lines=10> */
.L_x_253:
[----:B------:R-:W-:Y:S05]  /*6aa0*/  BSYNC B1 ;  /* 0x0000000000017941 */ /* 0x000fea0003800000 */
.L_x_252:
        /* <DEDUP_REMOVED lines=9> */
.L_x_255:
[----:B------:R-:W-:Y:S05]  /*6b40*/  BSYNC B1 ;  /* 0x0000000000017941 */ /* 0x000fea0003800000 */
.L_x_254:
        /* <DEDUP_REMOVED lines=9> */
.L_x_257:
[----:B------:R-:W-:Y:S05]  /*6be0*/  BSYNC B1 ;  /* 0x0000000000017941 */ /* 0x000fea0003800000 */
.L_x_256:
        /* <DEDUP_REMOVED lines=10> */
.L_x_259:
[----:B------:R-:W-:Y:S05]  /*6c90*/  BSYNC B1 ;  /* 0x0000000000017941 */ /* 0x000fea0003800000 */
.L_x_258:
        /* <DEDUP_REMOVED lines=10> */
.L_x_261:
[----:B------:R-:W-:Y:S05]  /*6d40*/  BSYNC B1 ;  /* 0x0000000000017941 */ /* 0x000fea0003800000 */
.L_x_260:
        /* <DEDUP_REMOVED lines=9> */
.L_x_263:
[----:B------:R-:W-:Y:S05]  /*6de0*/  BSYNC B1 ;  /* 0x0000000000017941 */ /* 0x000fea0003800000 */
.L_x_262:
        /* <DEDUP_REMOVED lines=9> */
.L_x_265:
[----:B------:R-:W-:Y:S05]  /*6e80*/  BSYNC B1 ;  /* 0x0000000000017941 */ /* 0x000fea0003800000 */
.L_x_264:
        /* <DEDUP_REMOVED lines=10> */
.L_x_267:
[----:B------:R-:W-:Y:S05]  /*6f30*/  BSYNC B1 ;  /* 0x0000000000017941 */ /* 0x000fea0003800000 */
.L_x_266:
        /* <DEDUP_REMOVED lines=10> */
.L_x_269:
[----:B------:R-:W-:Y:S05]  /*6fe0*/  BSYNC B1 ;  /* 0x0000000000017941 */ /* 0x000fea0003800000 */
.L_x_268:
        /* <DEDUP_REMOVED lines=9> */
.L_x_271:
[----:B------:R-:W-:Y:S05]  /*7080*/  BSYNC B1 ;  /* 0x0000000000017941 */ /* 0x000fea0003800000 */
.L_x_270:
        /* <DEDUP_REMOVED lines=9> */
.L_x_273:
[----:B------:R-:W-:Y:S05]  /*7120*/  BSYNC B1 ;  /* 0x0000000000017941 */ /* 0x000fea0003800000 */
.L_x_272:
        /* <DEDUP_REMOVED lines=10> */
.L_x_275:
[----:B------:R-:W-:Y:S05]  /*71d0*/  BSYNC B1 ;  /* 0x0000000000017941 */ /* 0x000fea0003800000 */
.L_x_274:
        /* <DEDUP_REMOVED lines=10> */
.L_x_277:
[----:B------:R-:W-:Y:S05]  /*7280*/  BSYNC B1 ;  /* 0x0000000000017941 */ /* 0x000fea0003800000 */
.L_x_276:
[----:B01--45:R-:W-:Y:S01]  /*7290*/  HADD2.F32 R6, -RZ, R152.H0_H0 ;  /* 0x20000098ff067230 */ /* 0x033fe20000004100 */
        /* <DEDUP_REMOVED lines=8> */
.L_x_279:
[----:B------:R-:W-:Y:S05]  /*7320*/  BSYNC B1 ;  /* 0x0000000000017941 */ /* 0x000fea0003800000 */
.L_x_278:
[----:B0-2--5:R-:W-:Y:S01]  /*7330*/  HADD2.F32 R4, -RZ, R152.H0_H0 ;  /* 0x20000098ff047230 */ /* 0x025fe20000004100 */
[----:B------:R-:W-:Y:S01]  /*7340*/  ISETP.GT.AND P0, PT, R0, 0x8, P0 ;  /* 0x000000080000780c */ /* 0x000fe20000704270 */
[----:B------:R-:W-:Y:S01]  /*7350*/  @P1 IMAD.MOV.U32 R5, RZ, RZ, R11 ;  /* 0x000000ffff051224 */ /* 0x000fe200078e000b */
[----:B------:R-:W-:Y:S02]  /*7360*/  BSSY B1, `(.L_x_280) ;  /* 0x0000008000017945 */ /* 0x000fe40003800000 */
[----:B------:R-:W-:Y:S01]  /*7370*/  FMUL R3, R4, R155 ;  /* 0x0000009b04037220 */ /* 0x000fe20000400000 */
[----:B------:R-:W-:-:S03]  /*7380*/  @P1 IMAD.MOV.U32 R4, RZ, RZ, R10 ;  /* 0x000000ffff041224 */ /* 0x000fc600078e000a */
[----:B------:R-:W-:-:S05]  /*7390*/  FFMA R3, R150, R154, R3 ;  /* 0x0000009a96037223 */ /* 0x000fca0000000003 */
[----:B------:R-:W-:-:S05]  /*73a0*/  F2FP.F16.F32.PACK_AB R3, RZ, R3 ;  /* 0x00000003ff03723e */ /* 0x000fca00000000ff */
[----:B------:R0:W-:Y:S01]  /*73b0*/  @P1 STG.E.U16 desc[UR36][R4.64+0x1f0], R3 ;  /* 0x0001f00304001986 */ /* 0x0001e2000c101524 */
[----:B------:R-:W-:Y:S05]  /*73c0*/  @!P0 BRA `(.L_x_281) ;  /* 0x0000000000048947 */ /* 0x000fea0003800000 */
[----:B------:R2:W5:Y:S02]  /*73d0*/  LDG.E.LTC128B.U16 R152, desc[UR36][R8.64+0x1f2] ;  /* 0x0001f22408987981 */ /* 0x000564000c1e1520 */
.L_x_281:
[----:B------:R-:W-:Y:S05]  /*73e0*/  BSYNC B1 ;  /* 0x0000000000017941 */ /* 0x000fea0003800000 */
.L_x_280:
[----:B------:R-:W-:Y:S05]  /*73f0*/  @!P0 BRA `(.L_x_282) ;  /* 0x0000002400308947 */ /* 0x000fea0003800000 */
[----:B-----5:R-:W-:-:S05]  /*7400*/  HADD2.F32 R152, -RZ, R152.H0_H0 ;  /* 0x20000098ff987230 */ /* 0x020fca0000004100 */
[----:B------:R-:W-:-:S04]  /*7410*/  FMUL R152, R152, R155 ;  /* 0x0000009b98987220 */ /* 0x000fc80000400000 */
[----:B------:R-:W-:-:S05]  /*7420*/  FFMA R152, R151, R154, R152 ;  /* 0x0000009a97987223 */ /* 0x000fca0000000098 */
[----:B------:R-:W-:-:S05]  /*7430*/  F2FP.F16.F32.PACK_AB R152, RZ, R152 ;  /* 0x00000098ff98723e */ /* 0x000fca00000000ff */
[----:B------:R4:W-:Y:S01]  /*7440*/  STG.E.U16 desc[UR36][R10.64+0x1f2], R152 ;  /* 0x0001f2980a007986 */ /* 0x0009e2000c101524 */
[----:B------:R-:W-:Y:S05]  /*7450*/  BRA `(.L_x_282) ;  /* 0x0000002400187947 */ /* 0x000fea0003800000 */
.L_x_29:
[----:B------:R-:W-:Y:S01]  /*7460*/  ISETP.GT.AND P0, PT, R3, 0x1, PT ;  /* 0x000000010300780c */ /* 0x000fe20003f04270 */
[----:B------:R-:W-:Y:S01]  /*7470*/  ULDC.64 UR4, c[0x0][0x5c0] ;  /* 0x0001700000047ab9 */ /* 0x000fe20000000a00 */
[-C--:B------:R-:W-:Y:S01]  /*7480*/  FMUL R24, R24, R154.reuse ;  /* 0x0000009a18187220 */ /* 0x080fe20000400000 */
[-C--:B------:R-:W-:Y:S01]  /*7490*/  FMUL R25, R25, R154.reuse ;  /* 0x0000009a19197220 */ /* 0x080fe20000400000 */
[----:B------:R-:W-:Y:S01]  /*74a0*/  ISETP.GT.AND P3, PT, R0, RZ, P0 ;  /* 0x000000ff0000720c */ /* 0x000fe20000764270 */
[-C--:B------:R-:W-:Y:S01]  /*74b0*/  FMUL R26, R26, R154.reuse ;  /* 0x0000009a1a1a7220 */ /* 0x080fe20000400000 */
[----:B------:R-:W-:Y:S01]  /*74c0*/  LEA R4, P4, R160, UR4, 0x1 ;  /* 0x00000004a0047c11 */ /* 0x000fe2000f8808ff */
[----:B------:R-:W-:Y:S01]  /*74d0*/  FMUL R27, R27, R154 ;  /* 0x0000009a1b1b7220 */ /* 0x000fe20000400000 */
[----:B------:R-:W-:Y:S01]  /*74e0*/  F2FP.F16.F32.PACK_AB R24, RZ, R24 ;  /* 0x00000018ff18723e */ /* 0x000fe200000000ff */
[-C--:B------:R-:W-:Y:S01]  /*74f0*/  FMUL R28, R28, R154.reuse ;  /* 0x0000009a1c1c7220 */ /* 0x080fe20000400000 */
[----:B------:R-:W-:Y:S01]  /*7500*/  LEA.HI.X R5, R160, UR5, R169, 0x1, P4 ;  /* 0x00000005a0057c11 */ /* 0x000fe2000a0f0ca9 */
[-C--:B------:R-:W-:Y:S01]  /*7510*/  FMUL R29, R29, R154.reuse ;  /* 0x0000009a1d1d7220 */ /* 0x080fe20000400000 */
[----:B------:R-:W-:Y:S01]  /*7520*/  F2FP.F16.F32.PACK_AB R25, RZ, R25 ;  /* 0x00000019ff19723e */ /* 0x000fe200000000ff */
[-C--:B------:R-:W-:Y:S01]  /*7530*/  FMUL R30, R30, R154.reuse ;  /* 0x0000009a1e1e7220 */ /* 0x080fe20000400000 */
[----:B------:R-:W-:Y:S01]  /*7540*/  SHF.L.U64.HI R11, R10, 0x4, R11 ;  /* 0x000000040a0b7819 */ /* 0x000fe2000001020b */
[----:B------:R-:W-:Y:S01]  /*7550*/  @P1 STG.E.U16 desc[UR36][R4.64], R24 ;  /* 0x0000001804001986 */ /* 0x000fe2000c101524 */
[----:B------:R-:W-:Y:S01]  /*7560*/  ISETP.GT.AND P1, PT, R3, 0x8, PT ;  /* 0x000000080300780c */ /* 0x000fe20003f24270 */
[----:B------:R-:W-:Y:S01]  /*7570*/  FMUL R31, R31, R154 ;  /* 0x0000009a1f1f7220 */ /* 0x000fe20000400000 */
[----:B------:R-:W-:Y:S01]  /*7580*/  ISETP.GT.AND P4, PT, R0, 0x8, P0 ;  /* 0x000000080000780c */ /* 0x000fe20000784270 */
[----:B------:R-:W-:Y:S01]  /*7590*/  @P3 STG.E.U16 desc[UR36][R4.64+0x2], R25 ;  /* 0x0000021904003986 */ /* 0x000fe2000c101524 */
[----:B------:R-:W-:Y:S01]  /*75a0*/  LEA R6, P3, R10, R4, 0x4 ;  /* 0x000000040a067211 */ /* 0x000fe200078620ff */
[-C--:B------:R-:W-:Y:S01]  /*75b0*/  FMUL R32, R32, R154.reuse ;  /* 0x0000009a20207220 */ /* 0x080fe20000400000 */
[C---:B------:R-:W-:Y:S01]  /*75c0*/  ISETP.GT.AND P2, PT, R0.reuse, 0x8, P2 ;  /* 0x000000080000780c */ /* 0x040fe20001744270 */
[-C--:B------:R-:W-:Y:S01]  /*75d0*/  FMUL R33, R33, R154.reuse ;  /* 0x0000009a21217220 */ /* 0x080fe20000400000 */
[----:B------:R-:W-:Y:S01]  /*75e0*/  ISETP.GT.AND P0, PT, R3, 0x9, PT ;  /* 0x000000090300780c */ /* 0x000fe20003f04270 */
[----:B------:R-:W-:Y:S01]  /*75f0*/  IMAD.X R7, R11, 0x1, R5, P3 ;  /* 0x000000010b077824 */ /* 0x000fe200018e0605 */
[----:B------:R-:W-:Y:S01]  /*7600*/  ISETP.GT.AND P5, PT, R0, RZ, P1 ;  /* 0x000000ff0000720c */ /* 0x000fe20000fa4270 */
[-C--:B------:R-:W-:Y:S01]  /*7610*/  FMUL R34, R34, R154.reuse ;  /* 0x0000009a22227220 */ /* 0x080fe20000400000 */
[----:B------:R-:W-:Y:S01]  /*7620*/  ISETP.GT.AND P3, PT, R0, RZ, P0 ;  /* 0x000000ff0000720c */ /* 0x000fe20000764270 */
[----:B------:R-:W-:Y:S01]  /*7630*/  FMUL R35, R35, R154 ;  /* 0x0000009a23237220 */ /* 0x000fe20000400000 */
[----:B------:R-:W-:Y:S01]  /*7640*/  F2FP.F16.F32.PACK_AB R26, RZ, R26 ;  /* 0x0000001aff1a723e */ /* 0x000fe200000000ff */
[-C--:B------:R-:W-:Y:S01]  /*7650*/  FMUL R36, R36, R154.reuse ;  /* 0x0000009a24247220 */ /* 0x080fe20000400000 */
[----:B------:R-:W-:Y:S01]  /*7660*/  F2FP.F16.F32.PACK_AB R27, RZ, R27 ;  /* 0x0000001bff1b723e */ /* 0x000fe200000000ff */
[----:B------:R-:W-:Y:S01]  /*7670*/  FMUL R37, R37, R154 ;  /* 0x0000009a25257220 */ /* 0x000fe20000400000 */
[----:B------:R-:W-:Y:S01]  /*7680*/  F2FP.F16.F32.PACK_AB R28, RZ, R28 ;  /* 0x0000001cff1c723e */ /* 0x000fe200000000ff */
[----:B------:R-:W-:Y:S01]  /*7690*/  @P2 STG.E.U16 desc[UR36][R6.64], R26 ;  /* 0x0000001a06002986 */ /* 0x000fe2000c101524 */
[----:B------:R-:W-:Y:S01]  /*76a0*/  F2FP.F16.F32.PACK_AB R29, RZ, R29 ;  /* 0x0000001dff1d723e */ /* 0x000fe200000000ff */
[-C--:B------:R-:W-:Y:S01]  /*76b0*/  FMUL R38, R38, R154.reuse ;  /* 0x0000009a26267220 */ /* 0x080fe20000400000 */
[C---:B------:R-:W-:Y:S01]  /*76c0*/  ISETP.GT.AND P2, PT, R0.reuse, 0x8, P1 ;  /* 0x000000080000780c */ /* 0x040fe20000f44270 */
[----:B------:R-:W-:Y:S01]  /*76d0*/  @P4 STG.E.U16 desc[UR36][R6.64+0x2], R27 ;  /* 0x0000021b06004986 */ /* 0x000fe2000c101524 */
[----:B------:R-:W-:Y:S01]  /*76e0*/  ISETP.GT.AND P1, PT, R3, 0x10, PT ;  /* 0x000000100300780c */ /* 0x000fe20003f24270 */
[----:B------:R-:W-:Y:S01]  /*76f0*/  FMUL R39, R39, R154 ;  /* 0x0000009a27277220 */ /* 0x000fe20000400000 */
[----:B------:R-:W-:Y:S01]  /*7700*/  F2FP.F16.F32.PACK_AB R30, RZ, R30 ;  /* 0x0000001eff1e723e */ /* 0x000fe200000000ff */
[----:B------:R-:W-:Y:S01]  /*7710*/  @P5 STG.E.U16 desc[UR36][R4.64+0x10], R28 ;  /* 0x0000101c04005986 */ /* 0x000fe2000c101524 */
[----:B------:R-:W-:Y:S01]  /*7720*/  ISETP.GT.AND P4, PT, R0, RZ, P1 ;  /* 0x000000ff0000720c */ /* 0x000fe20000f84270 */
[-C--:B------:R-:W-:Y:S01]  /*7730*/  FMUL R40, R40, R154.reuse ;  /* 0x0000009a28287220 */ /* 0x080fe20000400000 */
[----:B------:R-:W-:Y:S01]  /*7740*/  F2FP.F16.F32.PACK_AB R31, RZ, R31 ;  /* 0x0000001fff1f723e */ /* 0x000fe200000000ff */
[----:B------:R-:W-:Y:S01]  /*7750*/  @P3 STG.E.U16 desc[UR36][R4.64+0x12], R29 ;  /* 0x0000121d04003986 */ /* 0x000fe2000c101524 */
[----:B------:R-:W-:Y:S01]  /*7760*/  ISETP.GT.AND P3, PT, R0, 0x8, P0 ;  /* 0x000000080000780c */ /* 0x000fe20000764270 */
[----:B------:R-:W-:Y:S01]  /*7770*/  FMUL R41, R41, R154 ;  /* 0x0000009a29297220 */ /* 0x000fe20000400000 */
[----:B------:R-:W-:Y:S01]  /*7780*/  ISETP.GT.AND P0, PT, R3, 0x11, PT ;  /* 0x000000110300780c */ /* 0x000fe20003f04270 */
[----:B------:R-:W-:Y:S01]  /*7790*/  @P2 STG.E.U16 desc[UR36][R6.64+0x10], R30 ;  /* 0x0000101e06002986 */ /* 0x000fe2000c101524 */
[----:B------:R-:W-:Y:S01]  /*77a0*/  F2FP.F16.F32.PACK_AB R32, RZ, R32 ;  /* 0x00000020ff20723e */ /* 0x000fe200000000ff */
[-C--:B------:R-:W-:Y:S01]  /*77b0*/  FMUL R42, R42, R154.reuse ;  /* 0x0000009a2a2a7220 */ /* 0x080fe20000400000 */
[C---:B------:R-:W-:Y:S01]  /*77c0*/  ISETP.GT.AND P5, PT, R0.reuse, RZ, P0 ;  /* 0x000000ff0000720c */ /* 0x040fe200007a4270 */
[-C--:B------:R-:W-:Y:S01]  /*77d0*/  FMUL R43, R43, R154.reuse ;  /* 0x0000009a2b2b7220 */ /* 0x080fe20000400000 */
[----:B------:R-:W-:Y:S01]  /*77e0*/  ISETP.GT.AND P2, PT, R0, 0x8, P1 ;  /* 0x000000080000780c */ /* 0x000fe20000f44270 */
[-C--:B------:R-:W-:Y:S01]  /*77f0*/  FMUL R44, R44, R154.reuse ;  /* 0x0000009a2c2c7220 */ /* 0x080fe20000400000 */
[----:B------:R-:W-:Y:S01]  /*7800*/  ISETP.GT.AND P1, PT, R3, 0x18, PT ;  /* 0x000000180300780c */ /* 0x000fe20003f24270 */
[-C--:B------:R-:W-:Y:S01]  /*7810*/  FMUL R45, R45, R154.reuse ;  /* 0x0000009a2d2d7220 */ /* 0x080fe20000400000 */
[----:B------:R-:W-:Y:S01]  /*7820*/  F2FP.F16.F32.PACK_AB R33, RZ, R33 ;  /* 0x00000021ff21723e */ /* 0x000fe200000000ff */
[----:B------:R-:W-:Y:S01]  /*7830*/  @P3 STG.E.U16 desc[UR36][R6.64+0x12], R31 ;  /* 0x0000121f06003986 */ /* 0x000fe2000c101524 */
[----:B------:R-:W-:Y:S01]  /*7840*/  ISETP.GT.AND P3, PT, R0, 0x8, P0 ;  /* 0x000000080000780c */ /* 0x000fe20000764270 */
[-C--:B------:R-:W-:Y:S01]  /*7850*/  FMUL R46, R46, R154.reuse ;  /* 0x0000009a2e2e7220 */ /* 0x080fe20000400000 */
[----:B------:R-:W-:Y:S01]  /*7860*/  ISETP.GT.AND P0, PT, R3, 0x19, PT ;  /* 0x000000190300780c */ /* 0x000fe20003f04270 */
[----:B------:R-:W-:Y:S01]  /*7870*/  @P4 STG.E.U16 desc[UR36][R4.64+0x20], R32 ;  /* 0x0000202004004986 */ /* 0x000fe2000c101524 */
[C---:B------:R-:W-:Y:S01]  /*7880*/  ISETP.GT.AND P4, PT, R0.reuse, RZ, P1 ;  /* 0x000000ff0000720c */ /* 0x040fe20000f84270 */
[----:B------:R-:W-:Y:S01]  /*7890*/  FMUL R47, R47, R154 ;  /* 0x0000009a2f2f7220 */ /* 0x000fe20000400000 */
[----:B------:R-:W-:Y:S01]  /*78a0*/  F2FP.F16.F32.PACK_AB R34, RZ, R34 ;  /* 0x00000022ff22723e */ /* 0x000fe200000000ff */
[----:B------:R-:W-:Y:S01]  /*78b0*/  @P5 STG.E.U16 desc[UR36][R4.64+0x22], R33 ;  /* 0x0000222104005986 */ /* 0x000fe2000c101524 */
[----:B------:R-:W-:Y:S01]  /*78c0*/  ISETP.GT.AND P5, PT, R0, RZ, P0 ;  /* 0x000000ff0000720c */ /* 0x000fe200007a4270 */
[----:B------:R-:W-:Y:S01]  /*78d0*/  FMUL R48, R48, R154 ;  /* 0x0000009a30307220 */ /* 0x000fe20000400000 */
[----:B------:R-:W-:Y:S01]  /*78e0*/  F2FP.F16.F32.PACK_AB R35, RZ, R35 ;  /* 0x00000023ff23723e */ /* 0x000fe200000000ff */
[----:B------:R-:W-:Y:S01]  /*78f0*/  @P2 STG.E.U16 desc[UR36][R6.64+0x20], R34 ;  /* 0x0000202206002986 */ /* 0x000fe2000c101524 */
[----:B------:R-:W-:Y:S01]  /*7900*/  F2FP.F16.F32.PACK_AB R36, RZ, R36 ;  /* 0x00000024ff24723e */ /* 0x000fe200000000ff */
[-C--:B------:R-:W-:Y:S01]  /*7910*/  FMUL R49, R49, R154.reuse ;  /* 0x0000009a31317220 */ /* 0x080fe20000400000 */
[----:B------:R-:W-:Y:S01]  /*7920*/  ISETP.GT.AND P2, PT, R0, 0x8, P1 ;  /* 0x000000080000780c */ /* 0x000fe20000f44270 */
[----:B------:R-:W-:Y:S01]  /*7930*/  @P3 STG.E.U16 desc[UR36][R6.64+0x22], R35 ;  /* 0x0000222306003986 */ /* 0x000fe2000c101524 */
[----:B------:R-:W-:Y:S01]  /*7940*/  ISETP.GT.AND P1, PT, R3, 0x20, PT ;  /* 0x000000200300780c */ /* 0x000fe20003f24270 */
[-C--:B------:R-:W-:Y:S01]  /*7950*/  FMUL R50, R50, R154.reuse ;  /* 0x0000009a32327220 */ /* 0x080fe20000400000 */
[----:B------:R-:W-:Y:S01]  /*7960*/  F2FP.F16.F32.PACK_AB R37, RZ, R37 ;  /* 0x00000025ff25723e */ /* 0x000fe200000000ff */
[----:B------:R-:W-:Y:S01]  /*7970*/  @P4 STG.E.U16 desc[UR36][R4.64+0x30], R36 ;  /* 0x0000302404004986 */ /* 0x000fe2000c101524 */
[C---:B------:R-:W-:Y:S01]  /*7980*/  ISETP.GT.AND P3, PT, R0.reuse, 0x8, P0 ;  /* 0x000000080000780c */ /* 0x040fe20000764270 */
[-C--:B------:R-:W-:Y:S01]  /*7990*/  FMUL R51, R51, R154.reuse ;  /* 0x0000009a33337220 */ /* 0x080fe20000400000 */
[----:B------:R-:W-:Y:S01]  /*79a0*/  ISETP.GT.AND P0, PT, R3, 0x21, PT ;  /* 0x000000210300780c */ /* 0x000fe20003f04270 */
[----:B------:R-:W-:Y:S01]  /*79b0*/  @P5 STG.E.U16 desc[UR36][R4.64+0x32], R37 ;  /* 0x0000322504005986 */ /* 0x000fe2000c101524 */
[----:B------:R-:W-:Y:S01]  /*79c0*/  ISETP.GT.AND P4, PT, R0, RZ, P1 ;  /* 0x000000ff0000720c */ /* 0x000fe20000f84270 */
[----:B------:R-:W-:Y:S01]  /*79d0*/  FMUL R52, R52, R154 ;  /* 0x0000009a34347220 */ /* 0x000fe20000400000 */
[----:B------:R-:W-:Y:S01]  /*79e0*/  F2FP.F16.F32.PACK_AB R38, RZ, R38 ;  /* 0x00000026ff26723e */ /* 0x000fe200000000ff */
[-C--:B------:R-:W-:Y:S01]  /*79f0*/  FMUL R53, R53, R154.reuse ;  /* 0x0000009a35357220 */ /* 0x080fe20000400000 */
        /* <DEDUP_REMOVED lines=325> */
[----:B------:R-:W-:Y:S01]  /*8e50*/  FMUL R151, R151, R154 ;  /* 0x0000009a97977220 */ /* 0x000fe20000400000 */
[----:B------:R-:W-:Y:S01]  /*8e60*/  ISETP.GT.AND P2, PT, R0, 0x8, P1 ;  /* 0x000000080000780c */ /* 0x000fe20000f44270 */
[----:B------:R-:W-:Y:S01]  /*8e70*/  @P3 STG.E.U16 desc[UR36][R6.64+0x132], R103 ;  /* 0x0001326706003986 */ /* 0x000fe2000c101524 */
[----:B------:R-:W-:-:S02]  /*8e80*/  ISETP.GT.AND P1, PT, R3, 0xa8, PT ;  /* 0x000000a80300780c */ /* 0x000fc40003f24270 */
[----:B------:R-:W-:Y:S01]  /*8e90*/  F2FP.F16.F32.PACK_AB R105, RZ, R105 ;  /* 0x00000069ff69723e */ /* 0x000fe200000000ff */
[----:B------:R-:W-:Y:S01]  /*8ea0*/  @P4 STG.E.U16 desc[UR36][R4.64+0x140], R104 ;  /* 0x0001406804004986 */ /* 0x000fe2000c101524 */
[C---:B------:R-:W-:Y:S02]  /*8eb0*/  ISETP.GT.AND P3, PT, R0.reuse, 0x8, P0 ;  /* 0x000000080000780c */ /* 0x040fe40000764270 */
[----:B------:R-:W-:Y:S01]  /*8ec0*/  ISETP.GT.AND P0, PT, R3, 0xa9, PT ;  /* 0x000000a90300780c */ /* 0x000fe20003f04270 */
[----:B------:R-:W-:Y:S01]  /*8ed0*/  @P5 STG.E.U16 desc[UR36][R4.64+0x142], R105 ;  /* 0x0001426904005986 */ /* 0x000fe2000c101524 */
[C---:B------:R-:W-:Y:S02]  /*8ee0*/  ISETP.GT.AND P4, PT, R0.reuse, RZ, P1 ;  /* 0x000000ff0000720c */ /* 0x040fe40000f84270 */
[----:B------:R-:W-:Y:S02]  /*8ef0*/  F2FP.F16.F32.PACK_AB R106, RZ, R106 ;  /* 0x0000006aff6a723e */ /* 0x000fe400000000ff */
[----:B------:R-:W-:-:S02]  /*8f00*/  ISETP.GT.AND P5, PT, R0, RZ, P0 ;  /* 0x000000ff0000720c */ /* 0x000fc400007a4270 */
[----:B------:R-:W-:Y:S01]  /*8f10*/  F2FP.F16.F32.PACK_AB R107, RZ, R107 ;  /* 0x0000006bff6b723e */ /* 0x000fe200000000ff */
[----:B------:R-:W-:Y:S01]  /*8f20*/  @P2 STG.E.U16 desc[UR36][R6.64+0x140], R106 ;  /* 0x0001406a06002986 */ /* 0x000fe2000c101524 */
[----:B------:R-:W-:Y:S02]  /*8f30*/  F2FP.F16.F32.PACK_AB R108, RZ, R108 ;  /* 0x0000006cff6c723e */ /* 0x000fe400000000ff */
[C---:B------:R-:W-:Y:S01]  /*8f40*/  ISETP.GT.AND P2, PT, R0.reuse, 0x8, P1 ;  /* 0x000000080000780c */ /* 0x040fe20000f44270 */
[----:B------:R-:W-:Y:S01]  /*8f50*/  @P3 STG.E.U16 desc[UR36][R6.64+0x142], R107 ;  /* 0x0001426b06003986 */ /* 0x000fe2000c101524 */
[----:B------:R-:W-:Y:S02]  /*8f60*/  ISETP.GT.AND P1, PT, R3, 0xb0, PT ;  /* 0x000000b00300780c */ /* 0x000fe40003f24270 */
[----:B------:R-:W-:Y:S01]  /*8f70*/  F2FP.F16.F32.PACK_AB R109, RZ, R109 ;  /* 0x0000006dff6d723e */ /* 0x000fe200000000ff */
[----:B------:R-:W-:Y:S01]  /*8f80*/  @P4 STG.E.U16 desc[UR36][R4.64+0x150], R108 ;  /* 0x0001506c04004986 */ /* 0x000fe2000c101524 */
[----:B------:R-:W-:-:S02]  /*8f90*/  ISETP.GT.AND P3, PT, R0, 0x8, P0 ;  /* 0x000000080000780c */ /* 0x000fc40000764270 */
[----:B------:R-:W-:Y:S01]  /*8fa0*/  ISETP.GT.AND P0, PT, R3, 0xb1, PT ;  /* 0x000000b10300780c */ /* 0x000fe20003f04270 */
[----:B------:R-:W-:Y:S01]  /*8fb0*/  @P5 STG.E.U16 desc[UR36][R4.64+0x152], R109 ;  /* 0x0001526d04005986 */ /* 0x000fe2000c101524 */
[C---:B------:R-:W-:Y:S02]  /*8fc0*/  ISETP.GT.AND P4, PT, R0.reuse, RZ, P1 ;  /* 0x000000ff0000720c */ /* 0x040fe40000f84270 */
[----:B------:R-:W-:Y:S02]  /*8fd0*/  F2FP.F16.F32.PACK_AB R110, RZ, R110 ;  /* 0x0000006eff6e723e */ /* 0x000fe400000000ff */
[----:B------:R-:W-:Y:S02]  /*8fe0*/  ISETP.GT.AND P5, PT, R0, RZ, P0 ;  /* 0x000000ff0000720c */ /* 0x000fe400007a4270 */
[----:B------:R-:W-:Y:S01]  /*8ff0*/  F2FP.F16.F32.PACK_AB R111, RZ, R111 ;  /* 0x0000006fff6f723e */ /* 0x000fe200000000ff */
[----:B------:R-:W-:Y:S01]  /*9000*/  @P2 STG.E.U16 desc[UR36][R6.64+0x150], R110 ;  /* 0x0001506e06002986 */ /* 0x000fe2000c101524 */
[----:B------:R-:W-:-:S02]  /*9010*/  F2FP.F16.F32.PACK_AB R112, RZ, R112 ;  /* 0x00000070ff70723e */ /* 0x000fc400000000ff */
[C---:B------:R-:W-:Y:S01]  /*9020*/  ISETP.GT.AND P2, PT, R0.reuse, 0x8, P1 ;  /* 0x000000080000780c */ /* 0x040fe20000f44270 */
[----:B------:R-:W-:Y:S01]  /*9030*/  @P3 STG.E.U16 desc[UR36][R6.64+0x152], R111 ;  /* 0x0001526f06003986 */ /* 0x000fe2000c101524 */
[C---:B------:R-:W-:Y:S02]  /*9040*/  ISETP.GT.AND P1, PT, R3.reuse, 0xb8, PT ;  /* 0x000000b80300780c */ /* 0x040fe40003f24270 */
[----:B------:R-:W-:Y:S01]  /*9050*/  F2FP.F16.F32.PACK_AB R113, RZ, R113 ;  /* 0x00000071ff71723e */ /* 0x000fe200000000ff */
[----:B------:R-:W-:Y:S01]  /*9060*/  @P4 STG.E.U16 desc[UR36][R4.64+0x160], R112 ;  /* 0x0001607004004986 */ /* 0x000fe2000c101524 */
[C---:B------:R-:W-:Y:S02]  /*9070*/  ISETP.GT.AND P3, PT, R0.reuse, 0x8, P0 ;  /* 0x000000080000780c */ /* 0x040fe40000764270 */
[----:B------:R-:W-:Y:S01]  /*9080*/  ISETP.GT.AND P0, PT, R3, 0xb9, PT ;  /* 0x000000b90300780c */ /* 0x000fe20003f04270 */
[----:B------:R-:W-:Y:S01]  /*9090*/  @P5 STG.E.U16 desc[UR36][R4.64+0x162], R113 ;  /* 0x0001627104005986 */ /* 0x000fe2000c101524 */
[----:B------:R-:W-:-:S02]  /*90a0*/  ISETP.GT.AND P4, PT, R0, RZ, P1 ;  /* 0x000000ff0000720c */ /* 0x000fc40000f84270 */
[----:B------:R-:W-:Y:S02]  /*90b0*/  F2FP.F16.F32.PACK_AB R114, RZ, R114 ;  /* 0x00000072ff72723e */ /* 0x000fe400000000ff */
[C---:B------:R-:W-:Y:S02]  /*90c0*/  ISETP.GT.AND P5, PT, R0.reuse, RZ, P0 ;  /* 0x000000ff0000720c */ /* 0x040fe400007a4270 */
[----:B------:R-:W-:Y:S01]  /*90d0*/  F2FP.F16.F32.PACK_AB R115, RZ, R115 ;  /* 0x00000073ff73723e */ /* 0x000fe200000000ff */
[----:B------:R-:W-:Y:S01]  /*90e0*/  @P2 STG.E.U16 desc[UR36][R6.64+0x160], R114 ;  /* 0x0001607206002986 */ /* 0x000fe2000c101524 */
[----:B------:R-:W-:Y:S02]  /*90f0*/  F2FP.F16.F32.PACK_AB R116, RZ, R116 ;  /* 0x00000074ff74723e */ /* 0x000fe400000000ff */
        /* <DEDUP_REMOVED lines=65> */
[----:B------:R-:W-:Y:S02]  /*9510*/  ISETP.GT.AND P5, PT, R0, RZ, P0 ;  /* 0x000000ff0000720c */ /* 0x000fe400007a4270 */
[----:B------:R-:W-:Y:S02]  /*9520*/  F2FP.F16.F32.PACK_AB R134, RZ, R134 ;  /* 0x00000086ff86723e */ /* 0x000fe400000000ff */
[----:B------:R-:W-:Y:S02]  /*9530*/  F2FP.F16.F32.PACK_AB R135, RZ, R135 ;  /* 0x00000087ff87723e */ /* 0x000fe400000000ff */
[----:B------:R-:W-:Y:S01]  /*9540*/  F2FP.F16.F32.PACK_AB R136, RZ, R136 ;  /* 0x00000088ff88723e */ /* 0x000fe200000000ff */
[----:B------:R-:W-:Y:S01]  /*9550*/  @P2 STG.E.U16 desc[UR36][R6.64+0x1b0], R134 ;  /* 0x0001b08606002986 */ /* 0x000fe2000c101524 */
[----:B------:R-:W-:-:S02]  /*9560*/  F2FP.F16.F32.PACK_AB R137, RZ, R137 ;  /* 0x00000089ff89723e */ /* 0x000fc400000000ff */
[C---:B------:R-:W-:Y:S01]  /*9570*/  ISETP.GT.AND P1, PT, R0.reuse, 0x8, P1 ;  /* 0x000000080000780c */ /* 0x040fe20000f24270 */
[----:B------:R-:W-:Y:S01]  /*9580*/  @P3 STG.E.U16 desc[UR36][R6.64+0x1b2], R135 ;  /* 0x0001b28706003986 */ /* 0x000fe2000c101524 */
[C---:B------:R-:W-:Y:S02]  /*9590*/  ISETP.GT.AND P2, PT, R0.reuse, 0x8, P0 ;  /* 0x000000080000780c */ /* 0x040fe40000744270 */
[C---:B------:R-:W-:Y:S01]  /*95a0*/  ISETP.GT.AND P0, PT, R3.reuse, 0xe9, PT ;  /* 0x000000e90300780c */ /* 0x040fe20003f04270 */
[----:B------:R-:W-:Y:S01]  /*95b0*/  @P4 STG.E.U16 desc[UR36][R4.64+0x1c0], R136 ;  /* 0x0001c08804004986 */ /* 0x000fe2000c101524 */
[----:B------:R-:W-:Y:S02]  /*95c0*/  ISETP.GT.AND P4, PT, R3, 0xe8, PT ;  /* 0x000000e80300780c */ /* 0x000fe40003f84270 */
[----:B------:R-:W-:Y:S01]  /*95d0*/  F2FP.F16.F32.PACK_AB R138, RZ, R138 ;  /* 0x0000008aff8a723e */ /* 0x000fe200000000ff */
[----:B------:R-:W-:Y:S01]  /*95e0*/  @P5 STG.E.U16 desc[UR36][R4.64+0x1c2], R137 ;  /* 0x0001c28904005986 */ /* 0x000fe2000c101524 */
[----:B------:R-:W-:-:S02]  /*95f0*/  ISETP.GT.AND P5, PT, R0, RZ, P4 ;  /* 0x000000ff0000720c */ /* 0x000fc400027a4270 */
[----:B------:R-:W-:Y:S01]  /*9600*/  F2FP.F16.F32.PACK_AB R139, RZ, R139 ;  /* 0x0000008bff8b723e */ /* 0x000fe200000000ff */
[----:B------:R-:W-:Y:S01]  /*9610*/  @P1 STG.E.U16 desc[UR36][R6.64+0x1c0], R138 ;  /* 0x0001c08a06001986 */ /* 0x000fe2000c101524 */
[----:B------:R-:W-:Y:S02]  /*9620*/  F2FP.F16.F32.PACK_AB R140, RZ, R140 ;  /* 0x0000008cff8c723e */ /* 0x000fe400000000ff */
[C---:B------:R-:W-:Y:S01]  /*9630*/  ISETP.GT.AND P3, PT, R0.reuse, RZ, P0 ;  /* 0x000000ff0000720c */ /* 0x040fe20000764270 */
[----:B------:R-:W-:Y:S01]  /*9640*/  @P2 STG.E.U16 desc[UR36][R6.64+0x1c2], R139 ;  /* 0x0001c28b06002986 */ /* 0x000fe2000c101524 */
[C---:B------:R-:W-:Y:S02]  /*9650*/  ISETP.GT.AND P4, PT, R0.reuse, 0x8, P4 ;  /* 0x000000080000780c */ /* 0x040fe40002784270 */
[----:B------:R-:W-:Y:S02]  /*9660*/  F2FP.F16.F32.PACK_AB R141, RZ, R141 ;  /* 0x0000008dff8d723e */ /* 0x000fe400000000ff */
[----:B------:R-:W-:Y:S01]  /*9670*/  F2FP.F16.F32.PACK_AB R142, RZ, R142 ;  /* 0x0000008eff8e723e */ /* 0x000fe200000000ff */
[----:B------:R-:W-:Y:S01]  /*9680*/  @P5 STG.E.U16 desc[UR36][R4.64+0x1d0], R140 ;  /* 0x0001d08c04005986 */ /* 0x000fe2000c101524 */
[----:B------:R-:W-:-:S02]  /*9690*/  ISETP.GT.AND P5, PT, R0, 0x8, P0 ;  /* 0x000000080000780c */ /* 0x000fc400007a4270 */
[----:B------:R-:W-:Y:S02]  /*96a0*/  F2FP.F16.F32.PACK_AB R143, RZ, R143 ;  /* 0x0000008fff8f723e */ /* 0x000fe400000000ff */
[C---:B------:R-:W-:Y:S01]  /*96b0*/  ISETP.GT.AND P0, PT, R3.reuse, 0xf1, PT ;  /* 0x000000f10300780c */ /* 0x040fe20003f04270 */
[----:B------:R-:W-:Y:S01]  /*96c0*/  @P3 STG.E.U16 desc[UR36][R4.64+0x1d2], R141 ;  /* 0x0001d28d04003986 */ /* 0x000fe2000c101524 */
[----:B------:R-:W-:Y:S02]  /*96d0*/  ISETP.GT.AND P3, PT, R3, 0xf0, PT ;  /* 0x000000f00300780c */ /* 0x000fe40003f64270 */
[----:B------:R-:W-:Y:S01]  /*96e0*/  F2FP.F16.F32.PACK_AB R144, RZ, R144 ;  /* 0x00000090ff90723e */ /* 0x000fe200000000ff */
[----:B------:R-:W-:Y:S01]  /*96f0*/  @P4 STG.E.U16 desc[UR36][R6.64+0x1d0], R142 ;  /* 0x0001d08e06004986 */ /* 0x000fe2000c101524 */
[C---:B------:R-:W-:Y:S02]  /*9700*/  ISETP.GT.AND P4, PT, R0.reuse, RZ, P3 ;  /* 0x000000ff0000720c */ /* 0x040fe40001f84270 */
[----:B------:R-:W-:Y:S01]  /*9710*/  F2FP.F16.F32.PACK_AB R145, RZ, R145 ;  /* 0x00000091ff91723e */ /* 0x000fe200000000ff */
[----:B------:R-:W-:Y:S01]  /*9720*/  @P5 STG.E.U16 desc[UR36][R6.64+0x1d2], R143 ;  /* 0x0001d28f06005986 */ /* 0x000fe2000c101524 */
[----:B------:R-:W-:-:S02]  /*9730*/  ISETP.GT.AND P5, PT, R0, RZ, P0 ;  /* 0x000000ff0000720c */ /* 0x000fc400007a4270 */
[C---:B------:R-:W-:Y:S02]  /*9740*/  ISETP.GT.AND P2, PT, R3.reuse, 0xf8, PT ;  /* 0x000000f80300780c */ /* 0x040fe40003f44270 */
[----:B------:R-:W-:Y:S02]  /*9750*/  ISETP.GT.AND P1, PT, R3, 0xf9, PT ;  /* 0x000000f90300780c */ /* 0x000fe40003f24270 */
[C---:B------:R-:W-:Y:S02]  /*9760*/  ISETP.GT.AND P3, PT, R0.reuse, 0x8, P3 ;  /* 0x000000080000780c */ /* 0x040fe40001f64270 */
[C---:B------:R-:W-:Y:S01]  /*9770*/  ISETP.GT.AND P0, PT, R0.reuse, 0x8, P0 ;  /* 0x000000080000780c */ /* 0x040fe20000704270 */
[----:B------:R-:W-:Y:S01]  /*9780*/  @P4 STG.E.U16 desc[UR36][R4.64+0x1e0], R144 ;  /* 0x0001e09004004986 */ /* 0x000fe2000c101524 */
[C---:B------:R-:W-:Y:S02]  /*9790*/  ISETP.GT.AND P4, PT, R0.reuse, RZ, P1 ;  /* 0x000000ff0000720c */ /* 0x040fe40000f84270 */
[----:B------:R-:W-:Y:S01]  /*97a0*/  F2FP.F16.F32.PACK_AB R146, RZ, R146 ;  /* 0x00000092ff92723e */ /* 0x000fe200000000ff */
[----:B------:R-:W-:Y:S01]  /*97b0*/  @P5 STG.E.U16 desc[UR36][R4.64+0x1e2], R145 ;  /* 0x0001e29104005986 */ /* 0x000fe2000c101524 */
[----:B------:R-:W-:-:S02]  /*97c0*/  ISETP.GT.AND P5, PT, R0, RZ, P2 ;  /* 0x000000ff0000720c */ /* 0x000fc400017a4270 */
[C---:B------:R-:W-:Y:S02]  /*97d0*/  ISETP.GT.AND P2, PT, R0.reuse, 0x8, P2 ;  /* 0x000000080000780c */ /* 0x040fe40001744270 */
[----:B------:R-:W-:Y:S01]  /*97e0*/  F2FP.F16.F32.PACK_AB R147, RZ, R147 ;  /* 0x00000093ff93723e */ /* 0x000fe200000000ff */
[----:B------:R-:W-:Y:S01]  /*97f0*/  @P3 STG.E.U16 desc[UR36][R6.64+0x1e0], R146 ;  /* 0x0001e09206003986 */ /* 0x000fe2000c101524 */
[----:B------:R-:W-:Y:S02]  /*9800*/  ISETP.GT.AND P1, PT, R0, 0x8, P1 ;  /* 0x000000080000780c */ /* 0x000fe40000f24270 */
[----:B------:R-:W-:Y:S01]  /*9810*/  F2FP.F16.F32.PACK_AB R148, RZ, R148 ;  /* 0x00000094ff94723e */ /* 0x000fe200000000ff */
[----:B------:R-:W-:Y:S01]  /*9820*/  @P0 STG.E.U16 desc[UR36][R6.64+0x1e2], R147 ;  /* 0x0001e29306000986 */ /* 0x000fe2000c101524 */
[----:B------:R-:W-:Y:S02]  /*9830*/  F2FP.F16.F32.PACK_AB R149, RZ, R149 ;  /* 0x00000095ff95723e */ /* 0x000fe400000000ff */
[----:B------:R-:W-:Y:S01]  /*9840*/  F2FP.F16.F32.PACK_AB R150, RZ, R150 ;  /* 0x00000096ff96723e */ /* 0x000fe200000000ff */
[----:B------:R-:W-:Y:S01]  /*9850*/  @P5 STG.E.U16 desc[UR36][R4.64+0x1f0], R148 ;  /* 0x0001f09404005986 */ /* 0x000fe2000c101524 */
[----:B------:R-:W-:-:S03]  /*9860*/  F2FP.F16.F32.PACK_AB R151, RZ, R151 ;  /* 0x00000097ff97723e */ /* 0x000fc600000000ff */
[----:B------:R0:W-:Y:S02]  /*9870*/  @P4 STG.E.U16 desc[UR36][R4.64+0x1f2], R149 ;  /* 0x0001f29504004986 */ /* 0x0001e4000c101524 */
[----:B0-----:R-:W-:Y:S02]  /*9880*/  @P2 IMAD.MOV.U32 R4, RZ, RZ, R6 ;  /* 0x000000ffff042224 */ /* 0x001fe400078e0006 */
[----:B------:R-:W-:-:S05]  /*9890*/  @P2 IMAD.MOV.U32 R5, RZ, RZ, R7 ;  /* 0x000000ffff052224 */ /* 0x000fca00078e0007 */
[----:B------:R0:W-:Y:S04]  /*98a0*/  @P2 STG.E.U16 desc[UR36][R4.64+0x1f0], R150 ;  /* 0x0001f09604002986 */ /* 0x0001e8000c101524 */
[----:B------:R0:W-:Y:S02]  /*98b0*/  @P1 STG.E.U16 desc[UR36][R6.64+0x1f2], R151 ;  /* 0x0001f29706001986 */ /* 0x0001e4000c101524 */
.L_x_282:
[----:B------:R-:W-:Y:S05]  /*98c0*/  BSYNC B0 ;  /* 0x0000000000007941 */ /* 0x000fea0003800000 */
.L_x_28:
[----:B------:R-:W-:Y:S01]  /*98d0*/  ULDC UR4, c[0x0][0xc] ;  /* 0x0000030000047ab9 */ /* 0x000fe20000000800 */
[----:B------:R-:W-:Y:S01]  /*98e0*/  ULDC UR5, c[0x0][0x10] ;  /* 0x0000040000057ab9 */ /* 0x000fe20000000800 */
[----:B0-----:R-:W0:Y:S01]  /*98f0*/  LDC R3, c[0x0][0x14] ;  /* 0x00000500ff037b82 */ /* 0x001e220000000800 */
[----:B------:R-:W-:Y:S01]  /*9900*/  UIMAD.WIDE.U32 UR4, UR4, UR5, URZ ;  /* 0x00000005040472a5 */ /* 0x000fe2000f8e003f */
[----:B------:R-:W-:Y:S01]  /*9910*/  PRMT R0, RZ, 0x7610, R0 ;  /* 0x00007610ff007816 */ /* 0x000fe20000000000 */
[----:B----45:R-:W-:Y:S02]  /*9920*/  IMAD.MOV.U32 R152, RZ, RZ, -0x1 ;  /* 0xffffffffff987424 */ /* 0x030fe400078e00ff */
[----:B------:R-:W-:Y:S02]  /*9930*/  IMAD.MOV.U32 R23, RZ, RZ, -0x1 ;  /* 0xffffffffff177424 */ /* 0x000fe400078e00ff */
[----:B0-----:R-:W-:-:S04]  /*9940*/  IMAD.WIDE.U32 R16, R3, UR4, R16 ;  /* 0x0000000403107c25 */ /* 0x001fc8000f8e0010 */
[----:B------:R-:W-:Y:S01]  /*9950*/  IMAD R3, R3, UR5, RZ ;  /* 0x0000000503037c24 */ /* 0x000fe2000f8e02ff */
[----:B------:R-:W-:Y:S02]  /*9960*/  ULDC.64 UR4, c[0x0][0x650] ;  /* 0x0001940000047ab9 */ /* 0x000fe40000000a00 */
[----:B------:R-:W-:Y:S01]  /*9970*/  ISETP.GE.U32.AND P0, PT, R16, UR4, PT ;  /* 0x0000000410007c0c */ /* 0x000fe2000bf06070 */
[----:B------:R-:W-:-:S05]  /*9980*/  IMAD.IADD R17, R17, 0x1, R3 ;  /* 0x0000000111117824 */ /* 0x000fca00078e0203 */
[----:B------:R-:W-:-:S13]  /*9990*/  ISETP.GE.U32.AND.EX P0, PT, R17, UR5, PT, P0 ;  /* 0x0000000511007c0c */ /* 0x000fda000bf06100 */
[----:B------:R-:W-:Y:S05]  /*99a0*/  @P0 BRA `(.L_x_283) ;  /* 0x0000000400640947 */ /* 0x000fea0003800000 */
[----:B------:R-:W0:Y:S01]  /*99b0*/  S2R R12, SR_CTAID.X ;  /* 0x00000000000c7919 */ /* 0x000e220000002500 */
[----:B------:R-:W4:Y:S01]  /*99c0*/  LDC.64 R10, c[0x0][0x628] ;  /* 0x00018a00ff0a7b82 */ /* 0x000f220000000a00 */
[----:B------:R-:W-:Y:S01]  /*99d0*/  ULDC UR4, c[0x0][0x150] ;  /* 0x0000540000047ab9 */ /* 0x000fe20000000800 */
[----:B-123--:R-:W-:Y:S01]  /*99e0*/  IMAD.MOV.U32 R8, RZ, RZ, R16 ;  /* 0x000000ffff087224 */ /* 0x00efe200078e0010 */
[----:B------:R-:W1:Y:S01]  /*99f0*/  S2R R24, SR_CTAID.Y ;  /* 0x0000000000187919 */ /* 0x000e620000002600 */
[----:B------:R-:W-:-:S04]  /*9a00*/  IMAD.MOV.U32 R9, RZ, RZ, R17 ;  /* 0x000000ffff097224 */ /* 0x000fc800078e0011 */
[----:B------:R-:W2:Y:S08]  /*9a10*/  LDC R21, c[0x0][0x144] ;  /* 0x00005100ff157b82 */ /* 0x000eb00000000800 */
[----:B------:R-:W3:Y:S08]  /*9a20*/  LDC R0, c[0x0][0x630] ;  /* 0x00018c00ff007b82 */ /* 0x000ef00000000800 */
[----:B------:R-:W1:Y:S01]  /*9a30*/  LDC.64 R14, c[0x0][0x620] ;  /* 0x00018800ff0e7b82 */ /* 0x000e620000000a00 */
[----:B----4-:R-:W-:-:S04]  /*9a40*/  ISETP.NE.U32.AND P0, PT, R10, RZ, PT ;  /* 0x000000ff0a00720c */ /* 0x010fc80003f05070 */
[----:B------:R-:W-:Y:S02]  /*9a50*/  ISETP.NE.AND.EX P0, PT, R11, RZ, PT, P0 ;  /* 0x000000ff0b00720c */ /* 0x000fe40003f05300 */
[----:B0-----:R-:W-:-:S05]  /*9a60*/  I2FP.F32.U32 R3, R12 ;  /* 0x0000000c00037245 */ /* 0x001fca0000201000 */
[----:B------:R-:W-:-:S04]  /*9a70*/  FMUL R3, R3, UR4 ;  /* 0x0000000403037c20 */ /* 0x000fc80008400000 */
[----:B------:R0:W4:Y:S02]  /*9a80*/  F2I.U32.TRUNC.NTZ R20, R3 ;  /* 0x0000000300147305 */ /* 0x000124000020f000 */
[----:B--23--:R-:W-:Y:S05]  /*9a90*/  @!P0 BRA `(.L_x_284) ;  /* 0x0000000000288947 */ /* 0x00cfea0003800000 */
[----:B0-----:R-:W0:Y:S02]  /*9aa0*/  LDC R3, c[0x0][0x634] ;  /* 0x00018d00ff037b82 */ /* 0x001e240000000800 */
        /* <DEDUP_REMOVED lines=9> */
.L_x_284:
[----:B------:R-:W2:Y:S01]  /*9b40*/  LDC.64 R30, c[0x0][0x640] ;  /* 0x00019000ff1e7b82 */ /* 0x000ea20000000a00 */
[-CC-:B------:R-:W-:Y:S01]  /*9b50*/  SHF.R.U64 R23, R8, R0.reuse, R9.reuse ;  /* 0x0000000008177219 */ /* 0x180fe20000001209 */
[----:B----4-:R-:W-:Y:S01]  /*9b60*/  IMAD.MOV R20, RZ, RZ, -R20 ;  /* 0x000000ffff147224 */ /* 0x010fe200078e0a14 */
[----:B------:R-:W-:Y:S01]  /*9b70*/  SHF.R.U32.HI R0, RZ, R0, R9 ;  /* 0x00000000ff007219 */ /* 0x000fe20000011609 */
[----:B------:R-:W-:Y:S01]  /*9b80*/  ULDC UR4, c[0x0][0x154] ;  /* 0x0000550000047ab9 */ /* 0x000fe20000000800 */
[----:B0-----:R-:W-:Y:S01]  /*9b90*/  IADD3 R3, P0, RZ, -R23, RZ ;  /* 0x80000017ff037210 */ /* 0x001fe20007f1e0ff */
[----:B------:R-:W-:Y:S02]  /*9ba0*/  IMAD R26, R21, R20, R12 ;  /* 0x00000014151a7224 */ /* 0x000fe400078e020c */
[----:B------:R-:W0:Y:S01]  /*9bb0*/  LDC R6, c[0x0][0x618] ;  /* 0x00018600ff067b82 */ /* 0x000e220000000800 */
[----:B------:R-:W-:Y:S02]  /*9bc0*/  IMAD.MOV.U32 R7, RZ, RZ, 0x1 ;  /* 0x00000001ff077424 */ /* 0x000fe400078e00ff */
[----:B------:R-:W-:-:S04]  /*9bd0*/  IMAD.X R5, RZ, RZ, ~R0, P0 ;  /* 0x000000ffff057224 */ /* 0x000fc800000e0e00 */
[-C--:B-1----:R-:W-:Y:S01]  /*9be0*/  IMAD R0, R5, R14.reuse, RZ ;  /* 0x0000000e05007224 */ /* 0x082fe200078e02ff */
[----:B------:R-:W1:Y:S01]  /*9bf0*/  LDC R8, c[0x0][0x608] ;  /* 0x00018200ff087b82 */ /* 0x000e620000000800 */
[----:B------:R-:W-:-:S04]  /*9c00*/  IMAD.WIDE.U32 R4, R3, R14, R16 ;  /* 0x0000000e03047225 */ /* 0x000fc800078e0010 */
[----:B------:R-:W-:Y:S01]  /*9c10*/  IMAD R3, R3, R15, R0 ;  /* 0x0000000f03037224 */ /* 0x000fe200078e0200 */
[----:B------:R-:W-:Y:S02]  /*9c20*/  I2FP.F32.U32 R0, R24 ;  /* 0x0000001800007245 */ /* 0x000fe40000201000 */
[----:B------:R-:W3:Y:S01]  /*9c30*/  LDC R28, c[0x0][0x658] ;  /* 0x00019600ff1c7b82 */ /* 0x000ee20000000800 */
[----:B------:R-:W-:Y:S01]  /*9c40*/  IMAD.IADD R3, R5, 0x1, R3 ;  /* 0x0000000105037824 */ /* 0x000fe200078e0203 */
[----:B--2---:R-:W-:Y:S01]  /*9c50*/  ISETP.NE.U32.AND P0, PT, R30, RZ, PT ;  /* 0x000000ff1e00720c */ /* 0x004fe20003f05070 */
[----:B------:R-:W-:Y:S01]  /*9c60*/  FMUL R0, R0, UR4 ;  /* 0x0000000400007c20 */ /* 0x000fe20008400000 */
[----:B------:R-:W-:Y:S02]  /*9c70*/  IMAD.MOV.U32 R5, RZ, RZ, -0x1 ;  /* 0xffffffffff057424 */ /* 0x000fe400078e00ff */
[----:B------:R-:W-:Y:S01]  /*9c80*/  ISETP.NE.AND.EX P0, PT, R31, RZ, PT, P0 ;  /* 0x000000ff1f00720c */ /* 0x000fe20003f05300 */
[----:B------:R2:W4:Y:S01]  /*9c90*/  F2I.U32.TRUNC.NTZ R13, R0 ;  /* 0x00000000000d7305 */ /* 0x000522000020f000 */
[----:B------:R-:W2:Y:S01]  /*9ca0*/  LDC R15, c[0x0][0x148] ;  /* 0x00005200ff0f7b82 */ /* 0x000ea20000000800 */
[----:B0-----:R-:W-:-:S02]  /*9cb0*/  SHF.R.U64 R12, R4, R6, R3 ;  /* 0x00000006040c7219 */ /* 0x001fc40000001203 */
[----:B------:R-:W-:-:S05]  /*9cc0*/  SHF.R.U32.HI R3, RZ, R6, R3 ;  /* 0x00000006ff037219 */ /* 0x000fca0000011603 */
[----:B------:R-:W0:Y:S01]  /*9cd0*/  LDC R20, c[0x0][0x600] ;  /* 0x00018000ff147b82 */ /* 0x000e220000000800 */
[-CC-:B-1----:R-:W-:Y:S02]  /*9ce0*/  SHF.R.U64 R10, R12, R8.reuse, R3.reuse ;  /* 0x000000080c0a7219 */ /* 0x182fe40000001203 */
[----:B------:R-:W-:-:S05]  /*9cf0*/  SHF.R.U32.HI R3, RZ, R8, R3 ;  /* 0x00000008ff037219 */ /* 0x000fca0000011603 */
[----:B------:R-:W1:Y:S01]  /*9d00*/  LDC R21, c[0x0][0x648] ;  /* 0x00019200ff157b82 */ /* 0x000e620000000800 */
[-C--:B---3--:R-:W-:Y:S02]  /*9d10*/  SHF.L.U32 R4, R5, R28.reuse, RZ ;  /* 0x0000001c05047219 */ /* 0x088fe400000006ff */
[-CC-:B------:R-:W-:Y:S02]  /*9d20*/  SHF.R.U64 R14, R10, R28.reuse, R3.reuse ;  /* 0x0000001c0a0e7219 */ /* 0x180fe40000001203 */
[----:B------:R-:W-:Y:S02]  /*9d30*/  SHF.R.U32.HI R5, RZ, R28, R3 ;  /* 0x0000001cff057219 */ /* 0x000fe40000011603 */
[----:B------:R-:W-:Y:S01]  /*9d40*/  LOP3.LUT R153, RZ, R4, RZ, 0x33, !PT ;  /* 0x00000004ff997212 */ /* 0x000fe200078e33ff */
[----:B------:R-:W3:Y:S01]  /*9d50*/  LDC R25, c[0x0][0x638] ;  /* 0x00018e00ff197b82 */ /* 0x000ee20000000800 */
[----:B------:R-:W-:Y:S01]  /*9d60*/  SHF.L.U32 R28, R7, R28, RZ ;  /* 0x0000001c071c7219 */ /* 0x000fe200000006ff */
[----:B------:R-:W-:-:S06]  /*9d70*/  IMAD.MOV.U32 R4, RZ, RZ, R14 ;  /* 0x000000ffff047224 */ /* 0x000fcc00078e000e */
[----:B------:R-:W0:Y:S01]  /*9d80*/  LDC R27, c[0x0][0x610] ;  /* 0x00018400ff1b7b82 */ /* 0x000e220000000800 */
[----:B----4-:R-:W-:Y:S05]  /*9d90*/  @!P0 BRA `(.L_x_285) ;  /* 0x0000000000288947 */ /* 0x010fea0003800000 */
[----:B------:R-:W4:Y:S02]  /*9da0*/  LDC R3, c[0x0][0x64c] ;  /* 0x00019300ff037b82 */ /* 0x000f240000000800 */
[----:B----4-:R-:W-:-:S05]  /*9db0*/  IADD3 R3, P0, R14, R3, RZ ;  /* 0x000000030e037210 */ /* 0x010fca0007f1e0ff */
        /* <DEDUP_REMOVED lines=8> */
.L_x_285:
[----:B------:R-:W-:Y:S01]  /*9e40*/  ISETP.NE.AND P0, PT, R2, 0x1, PT ;  /* 0x000000010200780c */ /* 0x000fe20003f05270 */
[----:B------:R-:W-:Y:S01]  /*9e50*/  IMAD.MOV R13, RZ, RZ, -R13 ;  /* 0x000000ffff0d7224 */ /* 0x000fe200078e0a0d */
[----:B-12---:R-:W-:Y:S01]  /*9e60*/  SHF.R.U64 R0, R4, R21, R5 ;  /* 0x0000001504007219 */ /* 0x006fe20000001205 */
[----:B0-----:R-:W-:Y:S01]  /*9e70*/  VIADD R5, R20, 0xffffffff ;  /* 0xffffffff14057836 */ /* 0x001fe20000000000 */
[----:B------:R-:W-:-:S03]  /*9e80*/  LOP3.LUT R153, R10, R153, RZ, 0xc0, !PT ;  /* 0x000000990a997212 */ /* 0x000fc600078ec0ff */
[----:B------:R-:W-:Y:S01]  /*9e90*/  IMAD.MOV R3, RZ, RZ, -R0 ;  /* 0x000000ffff037224 */ /* 0x000fe200078e0a00 */
[----:B------:R-:W-:Y:S01]  /*9ea0*/  LOP3.LUT R5, R12, R5, RZ, 0xc0, !PT ;  /* 0x000000050c057212 */ /* 0x000fe200078ec0ff */
[----:B------:R-:W-:Y:S02]  /*9eb0*/  IMAD R153, R28, R0, R153 ;  /* 0x000000001c997224 */ /* 0x000fe400078e0299 */
[----:B---3--:R-:W-:Y:S02]  /*9ec0*/  IMAD R0, R3, R25, R14 ;  /* 0x0000001903007224 */ /* 0x008fe400078e020e */
[----:B------:R-:W-:Y:S02]  /*9ed0*/  @P0 IMAD R26, R15, R13, R24 ;  /* 0x0000000d0f1a0224 */ /* 0x000fe400078e0218 */
[----:B------:R-:W-:Y:S02]  /*9ee0*/  IMAD R4, R0, R20, R5 ;  /* 0x0000001400047224 */ /* 0x000fe400078e0205 */
[----:B------:R-:W-:-:S02]  /*9ef0*/  IMAD R153, R153, R27, R26 ;  /* 0x0000001b99997224 */ /* 0x000fc400078e021a */
[----:B------:R-:W-:-:S03]  /*9f00*/  IMAD.MOV.U32 R3, RZ, RZ, 0x1 ;  /* 0x00000001ff037424 */ /* 0x000fc600078e00ff */
[----:B------:R-:W-:Y:S02]  /*9f10*/  SEL R152, R4, R153, !P0 ;  /* 0x0000009904987207 */ /* 0x000fe40004000000 */
[----:B------:R-:W-:Y:S02]  /*9f20*/  PRMT R0, R3, 0x7610, R0 ;  /* 0x0000761003007816 */ /* 0x000fe40000000000 */
[----:B------:R-:W-:-:S07]  /*9f30*/  SEL R153, R153, R4, !P0 ;  /* 0x0000000499997207 */ /* 0x000fce0004000000 */
.L_x_283:
[----:B------:R-:W-:-:S13]  /*9f40*/  LOP3.LUT P0, RZ, R0, 0xff, RZ, 0xc0, !PT ;  /* 0x000000ff00ff7812 */ /* 0x000fda000780c0ff */
[----:B------:R-:W-:Y:S05]  /*9f50*/  @P0 BRA `(.L_x_286) ;  /* 0xffffff6c00f40947 */ /* 0x000fea000383ffff */
[----:B------:R-:W-:Y:S05]  /*9f60*/  EXIT ;  /* 0x000000000000794d */ /* 0x000fea0003800000 */
.L_x_3:
[----:B0-----:R-:W-:Y:S01]  /*9f70*/  ULDC.64 UR4, c[0x0][0x650] ;  /* 0x0001940000047ab9 */ /* 0x001fe20000000a00 */
        /* <DEDUP_REMOVED lines=25> */
.L_x_288:
[--C-:B------:R-:W-:Y:S01]  /*a110*/  SHF.R.U64 R12, R10, R14, R11.reuse ;  /* 0x0000000e0a0c7219 */ /* 0x100fe2000000120b */
[----:B------:R-:W0:Y:S01]  /*a120*/  LDC R22, c[0x0][0x618] ;  /* 0x00018600ff167b82 */ /* 0x000e220000000800 */
[----:B------:R-:W-:Y:S01]  /*a130*/  I2FP.F32.U32 R6, R4 ;  /* 0x0000000400067245 */ /* 0x000fe20000201000 */
[----:B------:R-:W-:Y:S01]  /*a140*/  ULDC UR4, c[0x0][0x150] ;  /* 0x0000540000047ab9 */ /* 0x000fe20000000800 */
[----:B------:R-:W-:Y:S02]  /*a150*/  SHF.R.U32.HI R5, RZ, R14, R11 ;  /* 0x0000000eff057219 */ /* 0x000fe4000001160b */
[----:B------:R-:W-:Y:S01]  /*a160*/  IADD3 R9, P0, RZ, -R12, RZ ;  /* 0x8000000cff097210 */ /* 0x000fe20007f1e0ff */
[----:B------:R-:W-:Y:S01]  /*a170*/  FMUL R11, R6, UR4 ;  /* 0x00000004060b7c20 */ /* 0x000fe20008400000 */
[----:B------:R-:W-:Y:S01]  /*a180*/  ULDC UR4, c[0x0][0x154] ;  /* 0x0000550000047ab9 */ /* 0x000fe20000000800 */
[----:B------:R-:W1:Y:S02]  /*a190*/  LDC.64 R24, c[0x0][0x640] ;  /* 0x00019000ff187b82 */ /* 0x000e640000000a00 */
[----:B------:R-:W-:-:S02]  /*a1a0*/  IMAD.X R5, RZ, RZ, ~R5, P0 ;  /* 0x000000ffff057224 */ /* 0x000fc400000e0e05 */
[----:B------:R-:W2:Y:S01]  /*a1b0*/  F2I.U32.TRUNC.NTZ R11, R11 ;  /* 0x0000000b000b7305 */ /* 0x000ea2000020f000 */
[----:B------:R-:W-:-:S03]  /*a1c0*/  IMAD.WIDE.U32 R6, R9, R20, R16 ;  /* 0x0000001409067225 */ /* 0x000fc600078e0010 */
[----:B------:R-:W3:Y:S01]  /*a1d0*/  LDC R13, c[0x0][0x144] ;  /* 0x00005100ff0d7b82 */ /* 0x000ee20000000800 */
[----:B------:R-:W-:-:S04]  /*a1e0*/  IMAD R8, R5, R20, RZ ;  /* 0x0000001405087224 */ /* 0x000fc800078e02ff */
[----:B------:R-:W-:Y:S02]  /*a1f0*/  IMAD R5, R9, R21, R8 ;  /* 0x0000001509057224 */ /* 0x000fe400078e0208 */
[----:B------:R-:W-:Y:S01]  /*a200*/  IMAD.MOV.U32 R8, RZ, RZ, -0x1 ;  /* 0xffffffffff087424 */ /* 0x000fe200078e00ff */
[----:B------:R-:W4:Y:S01]  /*a210*/  LDC R14, c[0x0][0x608] ;  /* 0x00018200ff0e7b82 */ /* 0x000f220000000800 */
[----:B------:R-:W-:Y:S01]  /*a220*/  IMAD.IADD R5, R7, 0x1, R5 ;  /* 0x0000000107057824 */ /* 0x000fe200078e0205 */
[----:B------:R-:W-:-:S04]  /*a230*/  I2FP.F32.U32 R7, R3 ;  /* 0x0000000300077245 */ /* 0x000fc80000201000 */
[-C--:B0-----:R-:W-:Y:S01]  /*a240*/  SHF.R.U64 R10, R6, R22.reuse, R5 ;  /* 0x00000016060a7219 */ /* 0x081fe20000001205 */
[----:B--2---:R-:W-:Y:S01]  /*a250*/  IMAD.MOV R6, RZ, RZ, -R11 ;  /* 0x000000ffff067224 */ /* 0x004fe200078e0a0b */
[----:B------:R-:W0:Y:S01]  /*a260*/  LDC R9, c[0x0][0x658] ;  /* 0x00019600ff097b82 */ /* 0x000e220000000800 */
[----:B-1----:R-:W-:Y:S01]  /*a270*/  ISETP.NE.U32.AND P0, PT, R24, RZ, PT ;  /* 0x000000ff1800720c */ /* 0x002fe20003f05070 */
[----:B------:R-:W-:Y:S01]  /*a280*/  FMUL R7, R7, UR4 ;  /* 0x0000000407077c20 */ /* 0x000fe20008400000 */
[----:B------:R-:W-:Y:S02]  /*a290*/  SHF.R.U32.HI R5, RZ, R22, R5 ;  /* 0x00000016ff057219 */ /* 0x000fe40000011605 */
[----:B------:R-:W-:-:S03]  /*a2a0*/  ISETP.NE.AND.EX P0, PT, R25, RZ, PT, P0 ;  /* 0x000000ff1900720c */ /* 0x000fc60003f05300 */
[----:B------:R-:W1:Y:S01]  /*a2b0*/  LDC R20, c[0x0][0x148] ;  /* 0x00005200ff147b82 */ /* 0x000e620000000800 */
[----:B---3--:R-:W-:Y:S02]  /*a2c0*/  IMAD R23, R13, R6, R4 ;  /* 0x000000060d177224 */ /* 0x008fe400078e0204 */
[----:B------:R-:W-:-:S05]  /*a2d0*/  IMAD.MOV.U32 R6, RZ, RZ, 0x1 ;  /* 0x00000001ff067424 */ /* 0x000fca00078e00ff */
[----:B------:R-:W2:Y:S01]  /*a2e0*/  LDC R21, c[0x0][0x600] ;  /* 0x00018000ff157b82 */ /* 0x000ea20000000800 */
[-CC-:B----4-:R-:W-:Y:S02]  /*a2f0*/  SHF.R.U64 R13, R10, R14.reuse, R5.reuse ;  /* 0x0000000e0a0d7219 */ /* 0x190fe40000001205 */
[----:B------:R-:W-:Y:S02]  /*a300*/  SHF.R.U32.HI R4, RZ, R14, R5 ;  /* 0x0000000eff047219 */ /* 0x000fe40000011605 */
[----:B------:R3:W4:Y:S03]  /*a310*/  F2I.U32.TRUNC.NTZ R14, R7 ;  /* 0x00000007000e7305 */ /* 0x000726000020f000 */
[----:B------:R-:W1:Y:S01]  /*a320*/  LDC R26, c[0x0][0x648] ;  /* 0x00019200ff1a7b82 */ /* 0x000e620000000800 */
[-C--:B0-----:R-:W-:Y:S02]  /*a330*/  SHF.R.U64 R15, R13, R9.reuse, R4 ;  /* 0x000000090d0f7219 */ /* 0x081fe40000001204 */
[----:B------:R-:W-:-:S02]  /*a340*/  SHF.L.U32 R8, R8, R9, RZ ;  /* 0x0000000908087219 */ /* 0x000fc400000006ff */
[-C--:B------:R-:W-:Y:S01]  /*a350*/  SHF.R.U32.HI R5, RZ, R9.reuse, R4 ;  /* 0x00000009ff057219 */ /* 0x080fe20000011604 */
[----:B------:R-:W-:Y:S01]  /*a360*/  IMAD.MOV.U32 R4, RZ, RZ, R15 ;  /* 0x000000ffff047224 */ /* 0x000fe200078e000f */
[----:B------:R-:W-:Y:S01]  /*a370*/  SHF.L.U32 R22, R6, R9, RZ ;  /* 0x0000000906167219 */ /* 0x000fe200000006ff */
[----:B------:R-:W0:Y:S01]  /*a380*/  LDC R27, c[0x0][0x638] ;  /* 0x00018e00ff1b7b82 */ /* 0x000e220000000800 */
[----:B------:R-:W-:-:S07]  /*a390*/  LOP3.LUT R28, RZ, R8, RZ, 0x33, !PT ;  /* 0x00000008ff1c7212 */ /* 0x000fce00078e33ff */
        /* <DEDUP_REMOVED lines=12> */
.L_x_289:
[----:B------:R-:W-:Y:S01]  /*a460*/  ISETP.NE.AND P0, PT, R2, 0x1, PT ;  /* 0x000000010200780c */ /* 0x000fe20003f05270 */
[----:B--2---:R-:W-:Y:S01]  /*a470*/  VIADD R7, R21, 0xffffffff ;  /* 0xffffffff15077836 */ /* 0x004fe20000000000 */
[----:B-1----:R-:W-:Y:S01]  /*a480*/  SHF.R.U64 R5, R4, R26, R5 ;  /* 0x0000001a04057219 */ /* 0x002fe20000001205 */
[----:B------:R-:W-:Y:S01]  /*a490*/  IMAD.MOV R14, RZ, RZ, -R14 ;  /* 0x000000ffff0e7224 */ /* 0x000fe200078e0a0e */
[----:B------:R-:W-:Y:S01]  /*a4a0*/  LOP3.LUT R4, R13, R28, RZ, 0xc0, !PT ;  /* 0x0000001c0d047212 */ /* 0x000fe200078ec0ff */
[----:B------:R-:W-:Y:S01]  /*a4b0*/  IMAD.MOV.U32 R8, RZ, RZ, R12 ;  /* 0x000000ffff087224 */ /* 0x000fe200078e000c */
[----:B------:R-:W-:Y:S01]  /*a4c0*/  LOP3.LUT R10, R10, R7, RZ, 0xc0, !PT ;  /* 0x000000070a0a7212 */ /* 0x000fe200078ec0ff */
[----:B------:R-:W-:Y:S02]  /*a4d0*/  IMAD.MOV R6, RZ, RZ, -R5 ;  /* 0x000000ffff067224 */ /* 0x000fe400078e0a05 */
[----:B------:R-:W-:-:S04]  /*a4e0*/  IMAD R4, R22, R5, R4 ;  /* 0x0000000516047224 */ /* 0x000fc800078e0204 */
[----:B------:R-:W-:Y:S02]  /*a4f0*/  @P0 IMAD R23, R20, R14, R3 ;  /* 0x0000000e14170224 */ /* 0x000fe400078e0203 */
[----:B0-----:R-:W-:Y:S02]  /*a500*/  IMAD R3, R6, R27, R15 ;  /* 0x0000001b06037224 */ /* 0x001fe400078e020f */
[----:B------:R-:W-:Y:S02]  /*a510*/  IMAD R7, R4, R29, R23 ;  /* 0x0000001d04077224 */ /* 0x000fe400078e0217 */
[----:B------:R-:W-:Y:S02]  /*a520*/  IMAD R4, R3, R21, R10 ;  /* 0x0000001503047224 */ /* 0x000fe400078e020a */
[----:B------:R-:W-:-:S03]  /*a530*/  IMAD.MOV.U32 R6, RZ, RZ, 0x1 ;  /* 0x00000001ff067424 */ /* 0x000fc600078e00ff */
[----:B------:R-:W-:Y:S02]  /*a540*/  SEL R9, R4, R7, !P0 ;  /* 0x0000000704097207 */ /* 0x000fe40004000000 */
[----:B------:R-:W-:-:S07]  /*a550*/  SEL R7, R7, R4, !P0 ;  /* 0x0000000407077207 */ /* 0x000fce0004000000 */
.L_x_287:
[----:B------:R-:W-:-:S08]  /*a560*/  NOP ;  /* 0x0000000000007918 */ /* 0x000fd00000000000 */
[----:B------:R-:W0:-:S00]  /*a570*/  USETMAXREG.DEALLOC.CTAPOOL 0x28 ;  /* 0x00000028000079c8 */ /* 0x000e0000080e0500 */
[----:B0-----:R-:W-:-:S13]  /*a580*/  ISETP.NE.AND P0, PT, R0, RZ, PT ;  /* 0x000000ff0000720c */ /* 0x001fda0003f05270 */
[----:B------:R-:W-:Y:S05]  /*a590*/  @P0 EXIT ;  /* 0x000000000000094d */ /* 0x000fea0003800000 */
[----:B------:R-:W-:Y:S01]  /*a5a0*/  LOP3.LUT P0, RZ, R6, 0xff, RZ, 0xc0, !PT ;  /* 0x000000ff06ff7812 */ /* 0x000fe2000780c0ff */
[----:B------:R-:W-:Y:S02]  /*a5b0*/  IMAD.MOV.U32 R3, RZ, RZ, 0x1 ;  /* 0x00000001ff037424 */ /* 0x000fe400078e00ff */
[----:B------:R-:W-:-:S10]  /*a5c0*/  IMAD.MOV.U32 R0, RZ, RZ, RZ ;  /* 0x000000ffff007224 */ /* 0x000fd400078e00ff */
[----:B------:R-:W-:Y:S05]  /*a5d0*/  @!P0 BRA `(.L_x_290) ;  /* 0x0000000c00348947 */ /* 0x000fea0003800000 */
[----:B------:R-:W0:Y:S01]  /*a5e0*/  LDC R0, c[0x0][0x28c] ;  /* 0x0000a300ff007b82 */ /* 0x000e220000000800 */
[----:B------:R-:W-:Y:S01]  /*a5f0*/  ULDC UR5, c[0x0][0x600] ;  /* 0x0001800000057ab9 */ /* 0x000fe20000000800 */
[----:B------:R-:W-:Y:S01]  /*a600*/  ULDC UR4, c[0x0][0xc] ;  /* 0x0000030000047ab9 */ /* 0x000fe20000000800 */
[----:B------:R-:W-:Y:S01]  /*a610*/  UIADD3 UR16, UR5, -0x1, URZ ;  /* 0xffffffff05107890 */ /* 0x000fe2000fffe03f */
[C---:B------:R-:W-:Y:S01]  /*a620*/  LOP3.LUT P2, RZ, R18.reuse, 0x7f, RZ, 0xc0, !PT ;  /* 0x0000007f12ff7812 */ /* 0x040fe2000784c0ff */
[----:B------:R-:W-:Y:S01]  /*a630*/  ULDC UR6, c[0x0][0x658] ;  /* 0x0001960000067ab9 */ /* 0x000fe20000000800 */
[----:B------:R-:W-:Y:S01]  /*a640*/  ULDC UR5, c[0x0][0x10] ;  /* 0x0000040000057ab9 */ /* 0x000fe20000000800 */
[----:B------:R-:W-:Y:S01]  /*a650*/  UMOV UR7, 0xffffffff ;  /* 0xffffffff00077882 */ /* 0x000fe20000000000 */
[----:B------:R-:W-:Y:S01]  /*a660*/  UMOV UR8, 0x1 ;  /* 0x0000000100087882 */ /* 0x000fe20000000000 */
[----:B------:R-:W-:Y:S01]  /*a670*/  UIMAD.WIDE.U32 UR4, UR4, UR5, URZ ;  /* 0x00000005040472a5 */ /* 0x000fe2000f8e003f */
[----:B------:R-:W-:Y:S01]  /*a680*/  LOP3.LUT P0, RZ, R18, 0x1f, RZ, 0xc0, !PT ;  /* 0x0000001f12ff7812 */ /* 0x000fe2000780c0ff */
[----:B------:R-:W-:Y:S01]  /*a690*/  USHF.L.U32 UR7, UR7, UR6, URZ ;  /* 0x0000000607077299 */ /* 0x000fe2000800063f */
[----:B------:R-:W-:Y:S01]  /*a6a0*/  BSSY B0, `(.L_x_290) ;  /* 0x00000c0000007945 */ /* 0x000fe20003800000 */
[----:B------:R-:W-:Y:S01]  /*a6b0*/  USHF.L.U32 UR18, UR8, UR6, URZ ;  /* 0x0000000608127299 */ /* 0x000fe2000800063f */
[----:B------:R-:W-:Y:S01]  /*a6c0*/  IMAD.MOV.U32 R11, RZ, RZ, 0x1 ;  /* 0x00000001ff0b7424 */ /* 0x000fe200078e00ff */
[----:B------:R-:W-:Y:S01]  /*a6d0*/  LOP3.LUT R18, R19, 0x2, RZ, 0xfc, !PT ;  /* 0x0000000213127812 */ /* 0x000fe200078efcff */
[----:B------:R-:W-:Y:S01]  /*a6e0*/  ULDC UR6, c[0x0][0x14] ;  /* 0x0000050000067ab9 */ /* 0x000fe20000000800 */
[----:B------:R-:W-:Y:S01]  /*a6f0*/  PLOP3.LUT P0, PT, P0, P2, PT, 0x8a, 0x0 ;  /* 0x000000000000781c */ /* 0x000fe20000705172 */
[----:B------:R-:W-:-:S02]  /*a700*/  UIMAD.WIDE.U32 UR20, UR4, UR6, URZ ;  /* 0x00000006041472a5 */ /* 0x000fc4000f8e003f */
[----:B------:R-:W-:Y:S02]  /*a710*/  UIMAD UR13, UR5, UR6, URZ ;  /* 0x00000006050d72a4 */ /* 0x000fe4000f8e023f */
[----:B------:R-:W-:Y:S01]  /*a720*/  ULOP3.LUT UR17, URZ, UR7, URZ, 0x33, !UPT ;  /* 0x000000073f117292 */ /* 0x000fe2000f8e333f */
[----:B0-----:R-:W-:Y:S01]  /*a730*/  VIADD R0, R0, 0x3f ;  /* 0x0000003f00007836 */ /* 0x001fe20000000000 */
[----:B------:R-:W-:Y:S01]  /*a740*/  UIADD3 UR13, UR21, UR13, URZ ;  /* 0x0000000d150d7290 */ /* 0x000fe2000fffe03f */
[----:B------:R-:W-:-:S03]  /*a750*/  ULDC.64 UR22, c[0x0][0x198] ;  /* 0x0000660000167ab9 */ /* 0x000fc60000000a00 */
[----:B------:R-:W-:-:S04]  /*a760*/  SHF.R.S32.HI R3, RZ, 0x1f, R0 ;  /* 0x0000001fff037819 */ /* 0x000fc80000011400 */
[----:B------:R-:W-:Y:S01]  /*a770*/  LEA.HI R3, R3, R0, RZ, 0x6 ;  /* 0x0000000003037211 */ /* 0x000fe200078f30ff */
[----:B------:R-:W-:-:S03]  /*a780*/  IMAD.MOV.U32 R0, RZ, RZ, RZ ;  /* 0x000000ffff007224 */ /* 0x000fc600078e00ff */
[----:B------:R-:W-:Y:S01]  /*a790*/  SHF.R.S32.HI R13, RZ, 0x6, R3 ;  /* 0x00000006ff0d7819 */ /* 0x000fe20000011403 */
[----:B------:R-:W-:-:S04]  /*a7a0*/  IMAD.MOV.U32 R3, RZ, RZ, 0x1 ;  /* 0x00000001ff037424 */ /* 0x000fc800078e00ff */
[----:B------:R-:W-:-:S07]  /*a7b0*/  VIADD R10, R13, 0x1 ;  /* 0x000000010d0a7836 */ /* 0x000fce0000000000 */
.L_x_302:
[----:B------:R-:W-:-:S03]  /*a7c0*/  UMOV UR4, 0xffffffff ;  /* 0xffffffff00047882 */ /* 0x000fc60000000000 */
[----:B------:R-:W-:Y:S05]  /*a7d0*/  BRA.DIV UR4, `(.L_x_291) ;  /* 0x0000000e04a07947 */ /* 0x000fea000b800000 */
[----:B------:R-:W-:-:S13]  /*a7e0*/  ELECT P6, URZ, PT ;  /* 0x00000000003f782f */ /* 0x000fda00038c0000 */
.L_x_313:
[----:B------:R-:W0:Y:S01]  /*a7f0*/  LDC R4, c[0x0][0x28c] ;  /* 0x0000a300ff047b82 */ /* 0x000e220000000800 */
[----:B------:R-:W-:Y:S01]  /*a800*/  BSSY B1, `(.L_x_292) ;  /* 0x0000037000017945 */ /* 0x000fe20003800000 */
[----:B0-----:R-:W-:-:S13]  /*a810*/  ISETP.LT.OR P6, PT, R4, 0x1, !P6 ;  /* 0x000000010400780c */ /* 0x001fda00077c1670 */
[----:B------:R-:W-:Y:S05]  /*a820*/  @P6 BRA `(.L_x_293) ;  /* 0x0000000000d06947 */ /* 0x000fea0003800000 */
[----:B------:R-:W-:Y:S02]  /*a830*/  IMAD.SHL.U32 R14, R9, 0x100, RZ ;  /* 0x00000100090e7824 */ /* 0x000fe400078e00ff */
[----:B------:R-:W-:Y:S02]  /*a840*/  IMAD.SHL.U32 R15, R7, 0x80, RZ ;  /* 0x00000080070f7824 */ /* 0x000fe400078e00ff */
[----:B------:R-:W-:Y:S02]  /*a850*/  IMAD.MOV.U32 R20, RZ, RZ, RZ ;  /* 0x000000ffff147224 */ /* 0x000fe400078e00ff */
[----:B------:R-:W-:Y:S02]  /*a860*/  IMAD.MOV.U32 R4, RZ, RZ, R10 ;  /* 0x000000ffff047224 */ /* 0x000fe400078e000a */
[----:B------:R-:W-:Y:S02]  /*a870*/  IMAD.MOV.U32 R5, RZ, RZ, R3 ;  /* 0x000000ffff057224 */ /* 0x000fe400078e0003 */
[----:B------:R-:W-:-:S07]  /*a880*/  IMAD.MOV.U32 R6, RZ, RZ, R0 ;  /* 0x000000ffff067224 */ /* 0x000fce00078e0000 */
.L_x_297:
[----:B------:R-:W0:Y:S01]  /*a890*/  S2R R12, SR_CgaCtaId ;  /* 0x00000000000c7919 */ /* 0x000e220000008800 */
[----:B------:R-:W-:Y:S01]  /*a8a0*/  MOV R7, 0x400 ;  /* 0x0000040000077802 */ /* 0x000fe20000000f00 */
[----:B------:R-:W1:Y:S03]  /*a8b0*/  @!P2 LDC R9, c[0x0][0x500] ;  /* 0x00014000ff09ab82 */ /* 0x000e660000000800 */
[----:B0-----:R-:W-:Y:S02]  /*a8c0*/  LEA R21, R12, R7, 0x18 ;  /* 0x000000070c157211 */ /* 0x001fe400078ec0ff */
[----:B------:R-:W-:-:S03]  /*a8d0*/  SHF.L.U32 R7, R5, 0x1f, RZ ;  /* 0x0000001f05077819 */ /* 0x000fc600000006ff */
[----:B------:R-:W-:-:S04]  /*a8e0*/  IMAD R12, R6, 0x8, R21 ;  /* 0x00000008060c7824 */ /* 0x000fc800078e0215 */
[----:B------:R-:W0:Y:S02]  /*a8f0*/  SYNCS.PHASECHK.TRANS64.TRYWAIT P1, [R12+URZ+0x20], R7 ;  /* 0x000020070c0075a7 */ /* 0x000e24000802017f */
[----:B01----:R-:W-:Y:S05]  /*a900*/  @!P1 BRA `(.L_x_294) ;  /* 0x0000000c00749947 */ /* 0x003fea0003800000 */
.L_x_314:
[----:B0-----:R-:W-:Y:S01]  /*a910*/  PRMT R7, R18, 0x9910, RZ ;  /* 0x0000991012077816 */ /* 0x001fe200000000ff */
[----:B------:R0:W-:Y:S03]  /*a920*/  @!P2 SYNCS.ARRIVE.TRANS64 RZ, [R12+URZ], R9 ;  /* 0x000000090cffa9a7 */ /* 0x0001e6000800003f */
[----:B------:R-:W-:-:S13]  /*a930*/  ISETP.NE.AND P1, PT, R7, 0x2, PT ;  /* 0x000000020700780c */ /* 0x000fda0003f25270 */
[----:B0-----:R-:W-:Y:S05]  /*a940*/  @P1 BRA `(.L_x_295) ;  /* 0x0000000000041947 */ /* 0x001fea0003800000 */
[----:B------:R-:W-:Y:S01]  /*a950*/  BPT.TRAP 0x1 ;  /* 0x000000040000795c */ /* 0x000fe20000300000 */
.L_x_295:
[----:B------:R-:W-:Y:S05]  /*a960*/  @P0 BRA `(.L_x_296) ;  /* 0x0000000000040947 */ /* 0x000fea0003800000 */
[----:B------:R-:W-:Y:S01]  /*a970*/  BPT.TRAP 0x1 ;  /* 0x000000040000795c */ /* 0x000fe20000300000 */
.L_x_296:
[--C-:B------:R-:W-:Y:S01]  /*a980*/  IMAD R7, R6, 0x4000, R21.reuse ;  /* 0x0000400006077824 */ /* 0x100fe200078e0215 */
[----:B------:R-:W-:Y:S01]  /*a990*/  R2UR UR9, R12 ;  /* 0x000000000c0972ca */ /* 0x000fe200000e0000 */
[----:B------:R-:W-:Y:S01]  /*a9a0*/  IMAD R21, R6, 0x8000, R21 ;  /* 0x0000800006157824 */ /* 0x000fe200078e0215 */
[----:B------:R-:W-:Y:S01]  /*a9b0*/  UIADD3 UR4, UP0, UR22, 0xf0, URZ ;  /* 0x000000f016047890 */ /* 0x000fe2000ff1e03f */
[----:B------:R-:W-:Y:S01]  /*a9c0*/  VIADD R4, R4, 0xffffffff ;  /* 0xffffffff04047836 */ /* 0x000fe20000000000 */
[----:B------:R-:W-:Y:S01]  /*a9d0*/  R2UR UR5, R7 ;  /* 0x00000000070572ca */ /* 0x000fe200000e0000 */
[----:B------:R-:W-:Y:S01]  /*a9e0*/  UIADD3 UR24, UP1, UR22, 0x1f0, URZ ;  /* 0x000001f016187890 */ /* 0x000fe2000ff3e03f */
[----:B------:R-:W-:Y:S01]  /*a9f0*/  R2UR UR8, R21 ;  /* 0x00000000150872ca */ /* 0x000fe200000e0000 */
[----:B------:R-:W-:Y:S01]  /*aa00*/  VIADD R6, R6, 0x1 ;  /* 0x0000000106067836 */ /* 0x000fe20000000000 */
[----:B------:R-:W-:Y:S01]  /*aa10*/  R2UR UR11, R15 ;  /* 0x000000000f0b72ca */ /* 0x000fe200000e0000 */
[----:B------:R-:W-:Y:S01]  /*aa20*/  UIADD3.X UR25, URZ, UR23, URZ, UP1, !UPT ;  /* 0x000000173f197290 */ /* 0x000fe20008ffe43f */
[----:B------:R-:W-:Y:S01]  /*aa30*/  R2UR UR10, R20 ;  /* 0x00000000140a72ca */ /* 0x000fe200000e0000 */
[----:B------:R-:W-:Y:S01]  /*aa40*/  UMOV UR6, 0x0 ;  /* 0x0000000000067882 */ /* 0x000fe20000000000 */
[----:B------:R-:W-:Y:S01]  /*aa50*/  R2UR UR12, R8 ;  /* 0x00000000080c72ca */ /* 0x000fe200000e0000 */
[----:B------:R-:W-:Y:S01]  /*aa60*/  UMOV UR7, 0x10000000 ;  /* 0x1000000000077882 */ /* 0x000fe20000000000 */
[----:B------:R-:W-:Y:S01]  /*aa70*/  R2UR UR19, R14 ;  /* 0x000000000e1372ca */ /* 0x000fe200000e0000 */
[----:B------:R-:W-:Y:S01]  /*aa80*/  VIADD R20, R20, 0x40 ;  /* 0x0000004014147836 */ /* 0x000fe20000000000 */
[----:B------:R-:W-:Y:S01]  /*aa90*/  ISETP.GT.AND P3, PT, R4, 0x1, PT ;  /* 0x000000010400780c */ /* 0x000fe20003f64270 */
[----:B------:R-:W-:Y:S01]  /*aaa0*/  UIADD3 UR14, UR5, 0x100, URZ ;  /* 0x00000100050e7890 */ /* 0x000fe2000fffe03f */
[----:B------:R-:W-:Y:S01]  /*aab0*/  ISETP.NE.AND P1, PT, R6, 0x4, PT ;  /* 0x000000040600780c */ /* 0x000fe20003f25270 */
[----:B------:R-:W-:-:S02]  /*aac0*/  UIADD3.X UR5, URZ, UR23, URZ, UP0, !UPT ;  /* 0x000000173f057290 */ /* 0x000fc400087fe43f */
[----:B------:R-:W-:Y:S01]  /*aad0*/  UIADD3 UR15, UR8, 0x10100, URZ ;  /* 0x00010100080f7890 */ /* 0x000fe2000fffe03f */
[----:B------:R-:W-:Y:S02]  /*aae0*/  SEL R12, RZ, 0x1, P1 ;  /* 0x00000001ff0c7807 */ /* 0x000fe40000800000 */
[----:B------:R-:W-:Y:S01]  /*aaf0*/  UMOV UR8, UR14 ;  /* 0x0000000e00087c82 */ /* 0x000fe20008000000 */
[----:B------:R-:W-:Y:S02]  /*ab00*/  SEL R6, R6, RZ, P1 ;  /* 0x000000ff06067207 */ /* 0x000fe40000800000 */
[----:B------:R-:W-:Y:S01]  /*ab10*/  LOP3.LUT R5, R5, R12, RZ, 0x3c, !PT ;  /* 0x0000000c05057212 */ /* 0x000fe200078e3cff */
[----:B------:R0:W-:Y:S02]  /*ab20*/  UTMALDG.3D [UR8], [UR4], desc[UR6] ;  /* 0x00000608040075b4 */ /* 0x0001e40008011000 */
[----:B0-----:R-:W-:Y:S01]  /*ab30*/  UMOV UR8, UR15 ;  /* 0x0000000f00087c82 */ /* 0x001fe20008000000 */
[----:B------:R-:W-:-:S02]  /*ab40*/  UMOV UR11, UR19 ;  /* 0x00000013000b7c82 */ /* 0x000fc40008000000 */
[----:B------:R0:W-:Y:S02]  /*ab50*/  UTMALDG.3D [UR8], [UR24], desc[UR6] ;  /* 0x00000608180075b4 */ /* 0x0001e40008011000 */
[----:B0-----:R-:W-:Y:S05]  /*ab60*/  @P3 BRA `(.L_x_297) ;  /* 0xfffffffc00483947 */ /* 0x001fea000383ffff */
.L_x_293:
[----:B------:R-:W-:Y:S05]  /*ab70*/  BSYNC B1 ;  /* 0x0000000000017941 */ /* 0x000fea0003800000 */
.L_x_292:
[----:B------:R-:W-:Y:S01]  /*ab80*/  LOP3.LUT P3, RZ, R11, 0xff, RZ, 0xc0, !PT ;  /* 0x000000ff0bff7812 */ /* 0x000fe2000786c0ff */
[----:B------:R-:W-:Y:S01]  /*ab90*/  IMAD.IADD R0, R13, 0x1, R0 ;  /* 0x000000010d007824 */ /* 0x000fe200078e0200 */
[----:B------:R-:W-:Y:S01]  /*aba0*/  IADD3 R16, P4, R16, UR20, RZ ;  /* 0x0000001410107c10 */ /* 0x000fe2000ff9e0ff */
[----:B------:R-:W-:Y:S01]  /*abb0*/  ULDC.64 UR4, c[0x0][0x650] ;  /* 0x0001940000047ab9 */ /* 0x000fe20000000a00 */
[----:B------:R-:W-:Y:S01]  /*abc0*/  BSSY B1, `(.L_x_298) ;  /* 0x000006b000017945 */ /* 0x000fe20003800000 */
[----:B------:R-:W-:Y:S01]  /*abd0*/  IMAD.MOV.U32 R7, RZ, RZ, -0x1 ;  /* 0xffffffffff077424 */ /* 0x000fe200078e00ff */
[----:B------:R-:W-:Y:S01]  /*abe0*/  SHF.R.U32.HI R4, RZ, 0x2, R0 ;  /* 0x00000002ff047819 */ /* 0x000fe20000011600 */
[----:B------:R-:W-:Y:S01]  /*abf0*/  IMAD.MOV.U32 R9, RZ, RZ, -0x1 ;  /* 0xffffffffff097424 */ /* 0x000fe200078e00ff */
[----:B------:R-:W-:Y:S01]  /*ac00*/  ISETP.GT.U32.AND P1, PT, R0, 0x3, PT ;  /* 0x000000030000780c */ /* 0x000fe20003f24070 */
[----:B------:R-:W-:Y:S01]  /*ac10*/  IMAD.MOV.U32 R8, RZ, RZ, -0x1 ;  /* 0xffffffffff087424 */ /* 0x000fe200078e00ff */
[----:B------:R-:W-:-:S02]  /*ac20*/  LOP3.LUT R4, R4, 0x1, RZ, 0xc0, !PT ;  /* 0x0000000104047812 */ /* 0x000fc400078ec0ff */
[----:B------:R-:W-:Y:S01]  /*ac30*/  ISETP.LT.U32.AND P1, PT, R13, 0x4, P1 ;  /* 0x000000040d00780c */ /* 0x000fe20000f21070 */
[----:B------:R-:W0:Y:S01]  /*ac40*/  @P3 S2R R6, SR_CgaCtaId ;  /* 0x0000000000063919 */ /* 0x000e220000008800 */
[----:B------:R-:W-:Y:S02]  /*ac50*/  @P3 MOV R5, 0x400 ;  /* 0x0000040000053802 */ /* 0x000fe40000000f00 */
[----:B------:R-:W-:Y:S02]  /*ac60*/  IADD3.X R17, R17, UR13, RZ, P4, !PT ;  /* 0x0000000d11117c10 */ /* 0x000fe4000a7fe4ff */
[----:B------:R-:W-:Y:S02]  /*ac70*/  ISETP.GE.U32.AND P4, PT, R16, UR4, PT ;  /* 0x0000000410007c0c */ /* 0x000fe4000bf86070 */
[----:B------:R-:W-:Y:S02]  /*ac80*/  LOP3.LUT R0, R0, 0x3, RZ, 0xc0, !PT ;  /* 0x0000000300007812 */ /* 0x000fe400078ec0ff */
[----:B------:R-:W-:-:S02]  /*ac90*/  PRMT R11, RZ, 0x7610, R11 ;  /* 0x00007610ff0b7816 */ /* 0x000fc4000000000b */
[----:B0-----:R-:W-:-:S04]  /*aca0*/  @P3 LEA R5, R6, R5, 0x18 ;  /* 0x0000000506053211 */ /* 0x001fc800078ec0ff */
[----:B------:R0:W-:Y:S01]  /*acb0*/  @P3 SYNCS.ARRIVE.TRANS64.A1T0 RZ, [R5+URZ+0x58], RZ ;  /* 0x000058ff05ff39a7 */ /* 0x0001e2000810003f */
[----:B------:R-:W-:Y:S02]  /*acc0*/  ISETP.NE.U32.AND P3, PT, R4, 0x1, PT ;  /* 0x000000010400780c */ /* 0x000fe40003f65070 */
[----:B------:R-:W-:Y:S02]  /*acd0*/  SEL R4, RZ, 0x1, !P1 ;  /* 0x00000001ff047807 */ /* 0x000fe40004800000 */
[----:B------:R-:W-:Y:S02]  /*ace0*/  ISETP.GE.U32.AND.EX P1, PT, R17, UR5, PT, P4 ;  /* 0x0000000511007c0c */ /* 0x000fe4000bf26140 */
[----:B------:R-:W-:-:S04]  /*acf0*/  ISETP.GT.U32.AND P3, PT, R13, 0x3, !P3 ;  /* 0x000000030d00780c */ /* 0x000fc80005f64070 */
[----:B0-----:R-:W-:-:S04]  /*ad00*/  SEL R5, RZ, 0x1, !P3 ;  /* 0x00000001ff057807 */ /* 0x001fc80005800000 */
[--C-:B------:R-:W-:Y:S02]  /*ad10*/  LOP3.LUT R3, R5, R3, R4.reuse, 0x96, !PT ;  /* 0x0000000305037212 */ /* 0x100fe400078e9604 */
[----:B------:R-:W-:Y:S01]  /*ad20*/  PRMT R4, RZ, 0x7610, R4 ;  /* 0x00007610ff047816 */ /* 0x000fe20000000004 */
[----:B------:R-:W-:Y:S06]  /*ad30*/  @P1 BRA `(.L_x_299) ;  /* 0x00000004004c1947 */ /* 0x000fec0003800000 */
[----:B------:R-:W-:Y:S01]  /*ad40*/  ULDC.64 UR4, c[0x0][0x628] ;  /* 0x00018a0000047ab9 */ /* 0x000fe20000000a00 */
[----:B------:R-:W0:Y:S01]  /*ad50*/  S2R R14, SR_CTAID.X ;  /* 0x00000000000e7919 */ /* 0x000e220000002500 */
[----:B------:R-:W-:Y:S01]  /*ad60*/  ISETP.NE.U32.AND P1, PT, RZ, UR4, PT ;  /* 0x00000004ff007c0c */ /* 0x000fe2000bf25070 */
[----:B------:R-:W-:Y:S01]  /*ad70*/  ULDC UR7, c[0x0][0x630] ;  /* 0x00018c0000077ab9 */ /* 0x000fe20000000800 */
[----:B------:R-:W-:Y:S01]  /*ad80*/  IMAD.MOV.U32 R4, RZ, RZ, R16 ;  /* 0x000000ffff047224 */ /* 0x000fe200078e0010 */
[----:B------:R-:W1:Y:S01]  /*ad90*/  S2R R12, SR_CTAID.Y ;  /* 0x00000000000c7919 */ /* 0x000e620000002600 */
[----:B------:R-:W-:Y:S01]  /*ada0*/  ISETP.NE.AND.EX P1, PT, RZ, UR5, PT, P1 ;  /* 0x00000005ff007c0c */ /* 0x000fe2000bf25310 */
[----:B------:R-:W-:-:S12]  /*adb0*/  IMAD.MOV.U32 R5, RZ, RZ, R17 ;  /* 0x000000ffff057224 */ /* 0x000fd800078e0011 */
[----:B------:R-:W-:Y:S05]  /*adc0*/  @!P1 BRA `(.L_x_300) ;  /* 0x0000000000289947 */ /* 0x000fea0003800000 */
[----:B------:R-:W-:Y:S02]  /*add0*/  ULDC UR6, c[0x0][0x634] ;  /* 0x00018d0000067ab9 */ /* 0x000fe40000000800 */
[----:B------:R-:W-:-:S05]  /*ade0*/  IADD3 R9, P1, R16, UR6, RZ ;  /* 0x0000000610097c10 */ /* 0x000fca000ff3e0ff */
[----:B------:R-:W-:-:S04]  /*adf0*/  IMAD.X R15, RZ, RZ, R17, P1 ;  /* 0x000000ffff0f7224 */ /* 0x000fc800008e0611 */
[----:B------:R-:W-:-:S04]  /*ae00*/  IMAD.WIDE.U32 R6, R15, UR4, RZ ;  /* 0x000000040f067c25 */ /* 0x000fc8000f8e00ff */
[----:B------:R-:W-:-:S04]  /*ae10*/  IMAD.WIDE.U32 R6, P1, R9, UR5, R6 ;  /* 0x0000000509067c25 */ /* 0x000fc8000f820006 */
[----:B------:R-:W-:-:S04]  /*ae20*/  IMAD.WIDE.U32 R8, R9, UR4, RZ ;  /* 0x0000000409087c25 */ /* 0x000fc8000f8e00ff */
[----:B------:R-:W-:Y:S01]  /*ae30*/  IMAD.X R5, RZ, RZ, RZ, P1 ;  /* 0x000000ffff057224 */ /* 0x000fe200008e06ff */
[----:B------:R-:W-:Y:S01]  /*ae40*/  IADD3 RZ, P1, R9, R6, RZ ;  /* 0x0000000609ff7210 */ /* 0x000fe20007f3e0ff */
[----:B------:R-:W-:-:S04]  /*ae50*/  IMAD.MOV.U32 R4, RZ, RZ, R7 ;  /* 0x000000ffff047224 */ /* 0x000fc800078e0007 */
[----:B------:R-:W-:-:S08]  /*ae60*/  IMAD.WIDE.U32.X R4, R15, UR5, R4, P1 ;  /* 0x000000050f047c25 */ /* 0x000fd000088e0404 */
.L_x_300:
[--C-:B------:R-:W-:Y:S01]  /*ae70*/  SHF.R.U64 R8, R4, UR7, R5.reuse ;  /* 0x0000000704087c19 */ /* 0x100fe20008001205 */
[----:B------:R-:W-:Y:S01]  /*ae80*/  ULDC.64 UR4, c[0x0][0x620] ;  /* 0x0001880000047ab9 */ /* 0x000fe20000000a00 */
[----:B------:R-:W-:Y:S01]  /*ae90*/  SHF.R.U32.HI R4, RZ, UR7, R5 ;  /* 0x00000007ff047c19 */ /* 0x000fe20008011605 */
[----:B------:R-:W2:Y:S01]  /*aea0*/  LDC R25, c[0x0][0x144] ;  /* 0x00005100ff197b82 */ /* 0x000ea20000000800 */
[----:B------:R-:W-:Y:S01]  /*aeb0*/  IADD3 R7, P1, RZ, -R8, RZ ;  /* 0x80000008ff077210 */ /* 0x000fe20007f3e0ff */
[----:B------:R-:W-:Y:S01]  /*aec0*/  ULDC.64 UR8, c[0x0][0x640] ;  /* 0x0001900000087ab9 */ /* 0x000fe20000000a00 */
[----:B0-----:R-:W-:Y:S01]  /*aed0*/  I2FP.F32.U32 R9, R14 ;  /* 0x0000000e00097245 */ /* 0x001fe20000201000 */
[----:B------:R-:W-:Y:S02]  /*aee0*/  ULDC UR6, c[0x0][0x608] ;  /* 0x0001820000067ab9 */ /* 0x000fe40000000800 */
[----:B------:R-:W-:Y:S01]  /*aef0*/  IMAD.X R4, RZ, RZ, ~R4, P1 ;  /* 0x000000ffff047224 */ /* 0x000fe200008e0e04 */
[----:B------:R-:W-:Y:S01]  /*af00*/  ISETP.NE.U32.AND P1, PT, RZ, UR8, PT ;  /* 0x00000008ff007c0c */ /* 0x000fe2000bf25070 */
[----:B------:R-:W0:Y:S02]  /*af10*/  LDC R21, c[0x0][0x148] ;  /* 0x00005200ff157b82 */ /* 0x000e240000000800 */
[----:B------:R-:W-:Y:S01]  /*af20*/  IMAD R6, R4, UR4, RZ ;  /* 0x0000000404067c24 */ /* 0x000fe2000f8e02ff */
[----:B------:R-:W-:Y:S01]  /*af30*/  ISETP.NE.AND.EX P1, PT, RZ, UR9, PT, P1 ;  /* 0x00000009ff007c0c */ /* 0x000fe2000bf25310 */
[----:B------:R-:W-:Y:S01]  /*af40*/  IMAD.WIDE.U32 R4, R7, UR4, R16 ;  /* 0x0000000407047c25 */ /* 0x000fe2000f8e0010 */
[----:B------:R-:W-:-:S03]  /*af50*/  ULDC UR4, c[0x0][0x150] ;  /* 0x0000540000047ab9 */ /* 0x000fc60000000800 */
[----:B------:R-:W-:Y:S02]  /*af60*/  IMAD R7, R7, UR5, R6 ;  /* 0x0000000507077c24 */ /* 0x000fe4000f8e0206 */
[----:B------:R-:W-:Y:S01]  /*af70*/  FMUL R6, R9, UR4 ;  /* 0x0000000409067c20 */ /* 0x000fe20008400000 */
[----:B------:R-:W-:Y:S01]  /*af80*/  ULDC UR4, c[0x0][0x618] ;  /* 0x0001860000047ab9 */ /* 0x000fe20000000800 */
[----:B------:R-:W-:Y:S01]  /*af90*/  ULDC UR5, c[0x0][0x154] ;  /* 0x0000550000057ab9 */ /* 0x000fe20000000800 */
[----:B------:R-:W-:-:S03]  /*afa0*/  IMAD.IADD R5, R5, 0x1, R7 ;  /* 0x0000000105057824 */ /* 0x000fc600078e0207 */
[----:B------:R-:W3:Y:S02]  /*afb0*/  F2I.U32.TRUNC.NTZ R6, R6 ;  /* 0x0000000600067305 */ /* 0x000ee4000020f000 */
[----:B------:R-:W-:Y:S02]  /*afc0*/  SHF.R.U64 R9, R4, UR4, R5 ;  /* 0x0000000404097c19 */ /* 0x000fe40008001205 */
[----:B-1----:R-:W-:-:S05]  /*afd0*/  I2FP.F32.U32 R4, R12 ;  /* 0x0000000c00047245 */ /* 0x002fca0000201000 */
[----:B------:R-:W-:Y:S01]  /*afe0*/  FMUL R22, R4, UR5 ;  /* 0x0000000504167c20 */ /* 0x000fe20008400000 */
[----:B------:R-:W-:Y:S01]  /*aff0*/  SHF.R.U32.HI R4, RZ, UR4, R5 ;  /* 0x00000004ff047c19 */ /* 0x000fe20008011605 */
[----:B------:R-:W-:-:S03]  /*b000*/  ULDC UR4, c[0x0][0x658] ;  /* 0x0001960000047ab9 */ /* 0x000fc60000000800 */
[--C-:B------:R-:W-:Y:S01]  /*b010*/  SHF.R.U64 R20, R9, UR6, R4.reuse ;  /* 0x0000000609147c19 */ /* 0x100fe20008001204 */
[----:B------:R-:W1:Y:S01]  /*b020*/  F2I.U32.TRUNC.NTZ R22, R22 ;  /* 0x0000001600167305 */ /* 0x000e62000020f000 */
[----:B------:R-:W-:Y:S01]  /*b030*/  SHF.R.U32.HI R5, RZ, UR6, R4 ;  /* 0x00000006ff057c19 */ /* 0x000fe20008011604 */
[----:B---3--:R-:W-:-:S03]  /*b040*/  IMAD.MOV R6, RZ, RZ, -R6 ;  /* 0x000000ffff067224 */ /* 0x008fc600078e0a06 */
[--C-:B------:R-:W-:Y:S01]  /*b050*/  SHF.R.U64 R15, R20, UR4, R5.reuse ;  /* 0x00000004140f7c19 */ /* 0x100fe20008001205 */
[----:B--2---:R-:W-:Y:S01]  /*b060*/  IMAD R14, R25, R6, R14 ;  /* 0x00000006190e7224 */ /* 0x004fe200078e020e */
[----:B------:R-:W-:-:S03]  /*b070*/  SHF.R.U32.HI R23, RZ, UR4, R5 ;  /* 0x00000004ff177c19 */ /* 0x000fc60008011605 */
[----:B------:R-:W-:Y:S02]  /*b080*/  IMAD.MOV.U32 R4, RZ, RZ, R15 ;  /* 0x000000ffff047224 */ /* 0x000fe400078e000f */
[----:B------:R-:W-:Y:S01]  /*b090*/  IMAD.MOV.U32 R5, RZ, RZ, R23 ;  /* 0x000000ffff057224 */ /* 0x000fe200078e0017 */
[----:B-1----:R-:W-:Y:S06]  /*b0a0*/  @!P1 BRA `(.L_x_301) ;  /* 0x0000000000289947 */ /* 0x002fec0003800000 */
[----:B------:R-:W-:Y:S02]  /*b0b0*/  ULDC UR4, c[0x0][0x64c] ;  /* 0x0001930000047ab9 */ /* 0x000fe40000000800 */
[----:B------:R-:W-:-:S05]  /*b0c0*/  IADD3 R5, P1, R15, UR4, RZ ;  /* 0x000000040f057c10 */ /* 0x000fca000ff3e0ff */
[----:B------:R-:W-:-:S04]  /*b0d0*/  IMAD.X R23, RZ, RZ, R23, P1 ;  /* 0x000000ffff177224 */ /* 0x000fc800008e0617 */
[----:B------:R-:W-:-:S04]  /*b0e0*/  IMAD.WIDE.U32 R6, R23, UR8, RZ ;  /* 0x0000000817067c25 */ /* 0x000fc8000f8e00ff */
[----:B------:R-:W-:-:S04]  /*b0f0*/  IMAD.WIDE.U32 R6, P1, R5, UR9, R6 ;  /* 0x0000000905067c25 */ /* 0x000fc8000f820006 */
[----:B------:R-:W-:-:S04]  /*b100*/  IMAD.WIDE.U32 R4, R5, UR8, RZ ;  /* 0x0000000805047c25 */ /* 0x000fc8000f8e00ff */
[----:B------:R-:W-:Y:S01]  /*b110*/  IMAD.MOV.U32 R4, RZ, RZ, R7 ;  /* 0x000000ffff047224 */ /* 0x000fe200078e0007 */
[----:B------:R-:W-:Y:S01]  /*b120*/  IADD3 RZ, P3, R5, R6, RZ ;  /* 0x0000000605ff7210 */ /* 0x000fe20007f7e0ff */
[----:B------:R-:W-:-:S04]  /*b130*/  IMAD.X R5, RZ, RZ, RZ, P1 ;  /* 0x000000ffff057224 */ /* 0x000fc800008e06ff */
[----:B------:R-:W-:-:S08]  /*b140*/  IMAD.WIDE.U32.X R4, R23, UR9, R4, P3 ;  /* 0x0000000917047c25 */ /* 0x000fd000098e0404 */
.L_x_301:
[----:B------:R-:W-:Y:S01]  /*b150*/  ISETP.NE.AND P1, PT, R2, 0x1, PT ;  /* 0x000000010200780c */ /* 0x000fe20003f25270 */
[----:B------:R-:W-:Y:S01]  /*b160*/  ULDC UR4, c[0x0][0x648] ;  /* 0x0001920000047ab9 */ /* 0x000fe20000000800 */
[----:B------:R-:W-:Y:S01]  /*b170*/  LOP3.LUT R20, R20, UR17, RZ, 0xc0, !PT ;  /* 0x0000001114147c12 */ /* 0x000fe2000f8ec0ff */
[----:B------:R-:W-:Y:S01]  /*b180*/  IMAD.MOV R22, RZ, RZ, -R22 ;  /* 0x000000ffff167224 */ /* 0x000fe200078e0a16 */
[----:B------:R-:W-:Y:S01]  /*b190*/  SHF.R.U64 R5, R4, UR4, R5 ;  /* 0x0000000404057c19 */ /* 0x000fe20008001205 */
[----:B------:R-:W-:Y:S01]  /*b1a0*/  ULDC UR4, c[0x0][0x638] ;  /* 0x00018e0000047ab9 */ /* 0x000fe20000000800 */
[----:B------:R-:W-:Y:S01]  /*b1b0*/  LOP3.LUT R6, R9, UR16, RZ, 0xc0, !PT ;  /* 0x0000001009067c12 */ /* 0x000fe2000f8ec0ff */
[----:B------:R-:W-:Y:S02]  /*b1c0*/  ULDC UR5, c[0x0][0x610] ;  /* 0x0001840000057ab9 */ /* 0x000fe40000000800 */
[----:B------:R-:W-:Y:S02]  /*b1d0*/  IMAD.MOV R4, RZ, RZ, -R5 ;  /* 0x000000ffff047224 */ /* 0x000fe400078e0a05 */
[----:B------:R-:W-:-:S02]  /*b1e0*/  IMAD R5, R5, UR18, R20 ;  /* 0x0000001205057c24 */ /* 0x000fc4000f8e0214 */
[----:B0-----:R-:W-:Y:S02]  /*b1f0*/  @P1 IMAD R14, R21, R22, R12 ;  /* 0x00000016150e1224 */ /* 0x001fe400078e020c */
[----:B------:R-:W-:Y:S01]  /*b200*/  IMAD R15, R4, UR4, R15 ;  /* 0x00000004040f7c24 */ /* 0x000fe2000f8e020f */
[----:B------:R-:W-:Y:S01]  /*b210*/  ULDC UR4, c[0x0][0x600] ;  /* 0x0001800000047ab9 */ /* 0x000fe20000000800 */
[----:B------:R-:W-:Y:S02]  /*b220*/  IMAD R14, R5, UR5, R14 ;  /* 0x00000005050e7c24 */ /* 0x000fe4000f8e020e */
[----:B------:R-:W-:Y:S02]  /*b230*/  IMAD R15, R15, UR4, R6 ;  /* 0x000000040f0f7c24 */ /* 0x000fe4000f8e0206 */
[----:B------:R-:W-:-:S03]  /*b240*/  IMAD.MOV.U32 R4, RZ, RZ, 0x1 ;  /* 0x00000001ff047424 */ /* 0x000fc600078e00ff */
[----:B------:R-:W-:Y:S02]  /*b250*/  SEL R9, R15, R14, !P1 ;  /* 0x0000000e0f097207 */ /* 0x000fe40004800000 */
[----:B------:R-:W-:-:S07]  /*b260*/  SEL R7, R14, R15, !P1 ;  /* 0x0000000f0e077207 */ /* 0x000fce0004800000 */
.L_x_299:
[----:B------:R-:W-:Y:S05]  /*b270*/  BSYNC B1 ;  /* 0x0000000000017941 */ /* 0x000fea0003800000 */
.L_x_298:
[----:B------:R-:W-:-:S13]  /*b280*/  LOP3.LUT P1, RZ, R4, 0xff, RZ, 0xc0, !PT ;  /* 0x000000ff04ff7812 */ /* 0x000fda000782c0ff */
[----:B------:R-:W-:Y:S05]  /*b290*/  @P1 BRA `(.L_x_302) ;  /* 0xfffffff400481947 */ /* 0x000fea000383ffff */
[----:B------:R-:W-:Y:S05]  /*b2a0*/  BSYNC B0 ;  /* 0x0000000000007941 */ /* 0x000fea0003800000 */
.L_x_290:
[----:B------:R-:W-:-:S03]  /*b2b0*/  UMOV UR4, 0xffffffff ;  /* 0xffffffff00047882 */ /* 0x000fc60000000000 */
[----:B------:R-:W-:Y:S05]  /*b2c0*/  BRA.DIV UR4, `(.L_x_303) ;  /* 0x0000000604187947 */ /* 0x000fea000b800000 */
[----:B------:R-:W-:-:S13]  /*b2d0*/  ELECT P6, URZ, PT ;  /* 0x00000000003f782f */ /* 0x000fda00038c0000 */
.L_x_317:
[----:B------:R-:W-:Y:S04]  /*b2e0*/  BSSY B0, `(.L_x_304) ;  /* 0x000002b000007945 */ /* 0x000fe80003800000 */
[----:B------:R-:W-:Y:S05]  /*b2f0*/  @!P6 BRA `(.L_x_305) ;  /* 0x0000000000a4e947 */ /* 0x000fea0003800000 */
[----:B------:R-:W-:-:S04]  /*b300*/  LOP3.LUT R19, R19, 0x2, RZ, 0xfc, !PT ;  /* 0x0000000213137812 */ /* 0x000fc800078efcff */
[----:B------:R-:W-:-:S13]  /*b310*/  ISETP.NE.AND P0, PT, R19, 0x3, PT ;  /* 0x000000031300780c */ /* 0x000fda0003f05270 */
[----:B------:R-:W-:Y:S05]  /*b320*/  @!P0 BRA `(.L_x_306) ;  /* 0x0000000000048947 */ /* 0x000fea0003800000 */
[----:B------:R-:W-:Y:S01]  /*b330*/  BPT.TRAP 0x1 ;  /* 0x000000040000795c */ /* 0x000fe20000300000 */
.L_x_306:
[----:B------:R-:W0:Y:S01]  /*b340*/  S2R R5, SR_CgaCtaId ;  /* 0x0000000000057919 */ /* 0x000e220000008800 */
[----:B------:R-:W-:Y:S02]  /*b350*/  MOV R2, 0x400 ;  /* 0x0000040000027802 */ /* 0x000fe40000000f00 */
[----:B------:R-:W-:Y:S02]  /*b360*/  SHF.L.U32 R4, R3, 0x1f, RZ ;  /* 0x0000001f03047819 */ /* 0x000fe400000006ff */
[----:B0-----:R-:W-:-:S05]  /*b370*/  LEA R5, R5, R2, 0x18 ;  /* 0x0000000205057211 */ /* 0x001fca00078ec0ff */
[----:B------:R-:W-:-:S04]  /*b380*/  VIADD R5, R5, 0x20 ;  /* 0x0000002005057836 */ /* 0x000fc80000000000 */
[C---:B------:R-:W-:Y:S02]  /*b390*/  IMAD R7, R0.reuse, 0x8, R5 ;  /* 0x0000000800077824 */ /* 0x040fe400078e0205 */
[----:B------:R-:W-:Y:S02]  /*b3a0*/  VIADD R0, R0, 0x1 ;  /* 0x0000000100007836 */ /* 0x000fe40000000000 */
[----:B------:R-:W0:Y:S03]  /*b3b0*/  SYNCS.PHASECHK.TRANS64.TRYWAIT P0, [R7+URZ], R4 ;  /* 0x00000004070075a7 */ /* 0x000e26000800017f */
[----:B------:R-:W-:-:S04]  /*b3c0*/  ISETP.NE.AND P1, PT, R0, 0x4, PT ;  /* 0x000000040000780c */ /* 0x000fc80003f25270 */
[----:B------:R-:W-:Y:S02]  /*b3d0*/  SEL R2, RZ, 0x1, P1 ;  /* 0x00000001ff027807 */ /* 0x000fe40000800000 */
[----:B------:R-:W-:Y:S02]  /*b3e0*/  SEL R0, R0, RZ, P1 ;  /* 0x000000ff00007207 */ /* 0x000fe40000800000 */
[----:B------:R-:W-:-:S03]  /*b3f0*/  LOP3.LUT R9, R3, R2, RZ, 0x3c, !PT ;  /* 0x0000000203097212 */ /* 0x000fc600078e3cff */
[----:B------:R-:W-:Y:S01]  /*b400*/  IMAD R6, R0, 0x8, R5 ;  /* 0x0000000800067824 */ /* 0x000fe200078e0205 */
[----:B------:R-:W-:Y:S01]  /*b410*/  SHF.L.U32 R3, R9, 0x1f, RZ ;  /* 0x0000001f09037819 */ /* 0x000fe200000006ff */
[----:B0-----:R-:W-:Y:S06]  /*b420*/  @!P0 BRA `(.L_x_307) ;  /* 0x0000000000e08947 */ /* 0x001fec0003800000 */
.L_x_318:
[----:B------:R-:W1:Y:S01]  /*b430*/  SYNCS.PHASECHK.TRANS64.TRYWAIT P0, [R6+URZ], R3 ;  /* 0x00000003060075a7 */ /* 0x000e62000800017f */
[----:B------:R-:W-:-:S05]  /*b440*/  VIADD R0, R0, 0x1 ;  /* 0x0000000100007836 */ /* 0x000fca0000000000 */
[----:B------:R-:W-:-:S04]  /*b450*/  ISETP.NE.AND P1, PT, R0, 0x4, PT ;  /* 0x000000040000780c */ /* 0x000fc80003f25270 */
[----:B------:R-:W-:Y:S02]  /*b460*/  SEL R2, RZ, 0x1, P1 ;  /* 0x00000001ff027807 */ /* 0x000fe40000800000 */
[----:B------:R-:W-:Y:S02]  /*b470*/  SEL R0, R0, RZ, P1 ;  /* 0x000000ff00007207 */ /* 0x000fe40000800000 */
[----:B------:R-:W-:-:S03]  /*b480*/  LOP3.LUT R9, R9, R2, RZ, 0x3c, !PT ;  /* 0x0000000209097212 */ /* 0x000fc600078e3cff */
[----:B0-----:R-:W-:Y:S01]  /*b490*/  IMAD R7, R0, 0x8, R5 ;  /* 0x0000000800077824 */ /* 0x001fe200078e0205 */
[----:B------:R-:W-:Y:S01]  /*b4a0*/  SHF.L.U32 R4, R9, 0x1f, RZ ;  /* 0x0000001f09047819 */ /* 0x000fe200000006ff */
[----:B-1----:R-:W-:Y:S06]  /*b4b0*/  @!P0 BRA `(.L_x_308) ;  /* 0x0000000000d08947 */ /* 0x002fec0003800000 */
.L_x_319:
[----:B------:R-:W1:Y:S01]  /*b4c0*/  SYNCS.PHASECHK.TRANS64.TRYWAIT P0, [R7+URZ], R4 ;  /* 0x00000004070075a7 */ /* 0x000e62000800017f */
[----:B------:R-:W-:-:S05]  /*b4d0*/  VIADD R0, R0, 0x1 ;  /* 0x0000000100007836 */ /* 0x000fca0000000000 */
[----:B------:R-:W-:-:S04]  /*b4e0*/  ISETP.NE.AND P1, PT, R0, 0x4, PT ;  /* 0x000000040000780c */ /* 0x000fc80003f25270 */
[----:B------:R-:W-:Y:S02]  /*b4f0*/  SEL R2, RZ, 0x1, P1 ;  /* 0x00000001ff027807 */ /* 0x000fe40000800000 */
[----:B------:R-:W-:Y:S02]  /*b500*/  SEL R0, R0, RZ, P1 ;  /* 0x000000ff00007207 */ /* 0x000fe40000800000 */
[----:B------:R-:W-:Y:S01]  /*b510*/  LOP3.LUT R2, R9, R2, RZ, 0x3c, !PT ;  /* 0x0000000209027212 */ /* 0x000fe200078e3cff */
[----:B-1----:R-:W-:Y:S06]  /*b520*/  @!P0 BRA `(.L_x_309) ;  /* 0x0000000000c88947 */ /* 0x002fec0003800000 */
.L_x_320:
[----:B------:R-:W-:Y:S01]  /*b530*/  IMAD R5, R0, 0x8, R5 ;  /* 0x0000000800057824 */ /* 0x000fe200078e0205 */
[----:B------:R-:W-:-:S07]  /*b540*/  SHF.L.U32 R0, R2, 0x1f, RZ ;  /* 0x0000001f02007819 */ /* 0x000fce00000006ff */
.L_x_310:
[----:B--2---:R2:W3:Y:S02]  /*b550*/  SYNCS.PHASECHK.TRANS64.TRYWAIT P0, [R5+URZ], R0 ;  /* 0x00000000050075a7 */ /* 0x0044e4000800017f */
[----:B---3--:R-:W-:Y:S05]  /*b560*/  @!P0 NANOSLEEP.SYNCS 0x989680 ;  /* 0x009896800000895d */ /* 0x008fea0003900000 */
[----:B------:R-:W3:Y:S02]  /*b570*/  @!P0 SYNCS.PHASECHK.TRANS64 P0, [R5+URZ], R0 ;  /* 0x00000000050085a7 */ /* 0x000ee4000800007f */
[----:B---3--:R-:W-:Y:S05]  /*b580*/  @!P0 BRA `(.L_x_310) ;  /* 0xfffffffc00f08947 */ /* 0x008fea000383ffff */
.L_x_305:
[----:B------:R-:W-:Y:S05]  /*b590*/  BSYNC B0 ;  /* 0x0000000000007941 */ /* 0x000fea0003800000 */
.L_x_304:
[----:B------:R-:W-:Y:S05]  /*b5a0*/  EXIT ;  /* 0x000000000000794d */ /* 0x000fea0003800000 */
.L_x_17:
[----:B---3--:R3:W4:Y:S02]  /*b5b0*/  SYNCS.PHASECHK.TRANS64.TRYWAIT P1, [R3+URZ], R0 ;  /* 0x00000000030075a7 */ /* 0x008724000802017f */
[----:B----4-:R-:W-:Y:S05]  /*b5c0*/  @!P1 NANOSLEEP.SYNCS 0x989680 ;  /* 0x009896800000995d */ /* 0x010fea0003900000 */
[----:B------:R-:W4:Y:S02]  /*b5d0*/  @!P1 SYNCS.PHASECHK.TRANS64 P1, [R3+URZ], R0 ;  /* 0x00000000030095a7 */ /* 0x000f24000802007f */
[----:B----4-:R-:W-:Y:S05]  /*b5e0*/  @!P1 BRA `(.L_x_17) ;  /* 0xfffffffc00f09947 */ /* 0x010fea000383ffff */
[----:B------:R-:W-:Y:S05]  /*b5f0*/  BRA `(.L_x_16) ;  /* 0xffffff5c00047947 */ /* 0x000fea000383ffff */
.L_x_22:
[----:B-1----:R-:W-:-:S04]  /*b600*/  IMAD.U32 R4, RZ, RZ, UR8 ;  /* 0x00000008ff047e24 */ /* 0x002fc8000f8e00ff */
[----:B------:R1:W2:Y:S03]  /*b610*/  SYNCS.PHASECHK.TRANS64.TRYWAIT P1, [R4+URZ], R3 ;  /* 0x00000003040075a7 */ /* 0x0002a6000802017f */
[----:B--2---:R-:W-:Y:S05]  /*b620*/  @!P1 NANOSLEEP.SYNCS 0x989680 ;  /* 0x009896800000995d */ /* 0x004fea0003900000 */
[----:B------:R-:W2:Y:S02]  /*b630*/  @!P1 SYNCS.PHASECHK.TRANS64 P1, [R4+URZ], R3 ;  /* 0x00000003040095a7 */ /* 0x000ea4000802007f */
[----:B--2---:R-:W-:Y:S05]  /*b640*/  @!P1 BRA `(.L_x_22) ;  /* 0xfffffffc00ec9947 */ /* 0x004fea000383ffff */
[----:B------:R-:W-:Y:S05]  /*b650*/  BRA `(.L_x_21) ;  /* 0xffffff5c00f07947 */ /* 0x000fea000383ffff */
.L_x_291:
[----:B------:R-:W-:Y:S01]  /*b660*/  BSSY B1, `(.L_x_311) ;  /* 0x0000006000017945 */ /* 0x000fe20003800000 */
[----:B------:R-:W-:-:S07]  /*b670*/  IMAD.MOV.U32 R15, RZ, RZ, -0x1 ;  /* 0xffffffffff0f7424 */ /* 0x000fce00078e00ff */
[----:B------:R-:W-:Y:S05]  /*b680*/  WARPSYNC.COLLECTIVE R15, `(.L_x_312) ;  /* 0x000000000f0c7348 */ /* 0x000fea0003c00000 */
[----:B------:R-:W-:Y:S02]  /*b690*/  ELECT P6, UR62, PT ;  /* 0x00000000003e782f */ /* 0x000fe400038c0000 */
[----:B------:R-:W-:Y:S01]  /*b6a0*/  MOV R14, UR62 ;  /* 0x0000003e000e7c02 */ /* 0x000fe20008000f00 */
[----:B------:R-:W-:Y:S10]  /*b6b0*/  ENDCOLLECTIVE ;  /* 0x000000000000791b */ /* 0x000ff40003800000 */
.L_x_312:
[----:B------:R-:W-:Y:S05]  /*b6c0*/  BSYNC B1 ;  /* 0x0000000000017941 */ /* 0x000fea0003800000 */
.L_x_311:
[----:B------:R-:W-:Y:S05]  /*b6d0*/  BRA `(.L_x_313) ;  /* 0xfffffff000447947 */ /* 0x000fea000383ffff */
.L_x_294:
[----:B0-----:R0:W1:Y:S02]  /*b6e0*/  SYNCS.PHASECHK.TRANS64.TRYWAIT P1, [R12+URZ+0x20], R7 ;  /* 0x000020070c0075a7 */ /* 0x001064000802017f */
[----:B-1----:R-:W-:Y:S05]  /*b6f0*/  @!P1 NANOSLEEP.SYNCS 0x989680 ;  /* 0x009896800000995d */ /* 0x002fea0003900000 */
[----:B------:R-:W1:Y:S02]  /*b700*/  @!P1 SYNCS.PHASECHK.TRANS64 P1, [R12+URZ+0x20], R7 ;  /* 0x000020070c0095a7 */ /* 0x000e64000802007f */
[----:B-1----:R-:W-:Y:S05]  /*b710*/  @!P1 BRA `(.L_x_294) ;  /* 0xfffffffc00f09947 */ /* 0x002fea000383ffff */
[----:B------:R-:W-:Y:S05]  /*b720*/  BRA `(.L_x_314) ;  /* 0xfffffff000787947 */ /* 0x000fea000383ffff */
.L_x_303:
[----:B------:R-:W-:Y:S01]  /*b730*/  BSSY B0, `(.L_x_315) ;  /* 0x0000006000007945 */ /* 0x000fe20003800000 */
[----:B------:R-:W-:-:S07]  /*b740*/  IMAD.MOV.U32 R15, RZ, RZ, -0x1 ;  /* 0xffffffffff0f7424 */ /* 0x000fce00078e00ff */
[----:B------:R-:W-:Y:S05]  /*b750*/  WARPSYNC.COLLECTIVE R15, `(.L_x_316) ;  /* 0x000000000f0c7348 */ /* 0x000fea0003c00000 */
[----:B------:R-:W-:Y:S02]  /*b760*/  ELECT P6, UR62, PT ;  /* 0x00000000003e782f */ /* 0x000fe400038c0000 */
[----:B------:R-:W-:Y:S01]  /*b770*/  MOV R14, UR62 ;  /* 0x0000003e000e7c02 */ /* 0x000fe20008000f00 */
[----:B------:R-:W-:Y:S10]  /*b780*/  ENDCOLLECTIVE ;  /* 0x000000000000791b */ /* 0x000ff40003800000 */
.L_x_316:
[----:B------:R-:W-:Y:S05]  /*b790*/  BSYNC B0 ;  /* 0x0000000000007941 */ /* 0x000fea0003800000 */
.L_x_315:
[----:B------:R-:W-:Y:S05]  /*b7a0*/  BRA `(.L_x_317) ;  /* 0xfffffff800cc7947 */ /* 0x000fea000383ffff */
.L_x_307:
[----:B0-----:R0:W1:Y:S02]  /*b7b0*/  SYNCS.PHASECHK.TRANS64.TRYWAIT P0, [R7+URZ], R4 ;  /* 0x00000004070075a7 */ /* 0x001064000800017f */
[----:B-1----:R-:W-:Y:S05]  /*b7c0*/  @!P0 NANOSLEEP.SYNCS 0x989680 ;  /* 0x009896800000895d */ /* 0x002fea0003900000 */
[----:B------:R-:W1:Y:S02]  /*b7d0*/  @!P0 SYNCS.PHASECHK.TRANS64 P0, [R7+URZ], R4 ;  /* 0x00000004070085a7 */ /* 0x000e64000800007f */
[----:B-1----:R-:W-:Y:S05]  /*b7e0*/  @!P0 BRA `(.L_x_307) ;  /* 0xfffffffc00f08947 */ /* 0x002fea000383ffff */
[----:B------:R-:W-:Y:S05]  /*b7f0*/  BRA `(.L_x_318) ;  /* 0xfffffffc000c7947 */ /* 0x000fea000383ffff */
.L_x_308:
[----:B0-----:R0:W1:Y:S02]  /*b800*/  SYNCS.PHASECHK.TRANS64.TRYWAIT P0, [R6+URZ], R3 ;  /* 0x00000003060075a7 */ /* 0x001064000800017f */
[----:B-1----:R-:W-:Y:S05]  /*b810*/  @!P0 NANOSLEEP.SYNCS 0x989680 ;  /* 0x009896800000895d */ /* 0x002fea0003900000 */
[----:B------:R-:W1:Y:S02]  /*b820*/  @!P0 SYNCS.PHASECHK.TRANS64 P0, [R6+URZ], R3 ;  /* 0x00000003060085a7 */ /* 0x000e64000800007f */
[----:B-1----:R-:W-:Y:S05]  /*b830*/  @!P0 BRA `(.L_x_308) ;  /* 0xfffffffc00f08947 */ /* 0x002fea000383ffff */
[----:B------:R-:W-:Y:S05]  /*b840*/  BRA `(.L_x_319) ;  /* 0xfffffffc001c7947 */ /* 0x000fea000383ffff */
.L_x_309:
[----:B-1----:R1:W2:Y:S02]  /*b850*/  SYNCS.PHASECHK.TRANS64.TRYWAIT P0, [R7+URZ], R4 ;  /* 0x00000004070075a7 */ /* 0x0022a4000800017f */
[----:B--2---:R-:W-:Y:S05]  /*b860*/  @!P0 NANOSLEEP.SYNCS 0x989680 ;  /* 0x009896800000895d */ /* 0x004fea0003900000 */
[----:B------:R-:W2:Y:S02]  /*b870*/  @!P0 SYNCS.PHASECHK.TRANS64 P0, [R7+URZ], R4 ;  /* 0x00000004070085a7 */ /* 0x000ea4000800007f */
[----:B--2---:R-:W-:Y:S05]  /*b880*/  @!P0 BRA `(.L_x_309) ;  /* 0xfffffffc00f08947 */ /* 0x004fea000383ffff */
[----:B------:R-:W-:Y:S05]  /*b890*/  BRA `(.L_x_320) ;  /* 0xfffffffc00247947 */ /* 0x000fea000383ffff */
.L_x_321:
[----:B------:R-:W-:-:S00]  /*b8a0*/  BRA `(.L_x_321) ;  /* 0xfffffffc00fc7947 */ /* 0x000fc0000383ffff */
[----:B------:R-:W-:-:S00]  /*b8b0*/  NOP ;  /* 0x0000000000007918 */ /* 0x000fc00000000000 */
        /* <DEDUP_REMOVED lines=12> */
.L_x_322:


//--------------------- .nv.global.init           --------------------------
	.section	.nv.global.init,"aw",@progbits
.nv.global.init:
	.type		$str$22,@object
	.size		$str$22,($str$23 - $str$22)
$str$22:
        /*0000*/ 	.byte	0x6b, 0x5f, 0x74, 0x69, 0x6c, 0x65, 0x5f, 0x63, 0x6f, 0x75, 0x6e, 0x74, 0x20, 0x3e, 0x3d, 0x20
        /*0010*/ 	.byte	0x31, 0x00
	.type		$str$23,@object
	.size		$str$23,(__unnamed_1 - $str$23)
$str$23:
        /*0012*/ 	.byte	0x2f, 0x74, 0x6d, 0x70, 0x2f, 0x63, 0x75, 0x74, 0x6c, 0x61, 0x73, 0x73, 0x5f, 0x73, 0x77, 0x65
        /*0022*/ 	.byte	0x65, 0x70, 0x5f, 0x73, 0x72, 0x63, 0x2f, 0x69, 0x6e, 0x63, 0x6c, 0x75, 0x64, 0x65, 0x2f, 0x63
        /*0032*/ 	.byte	0x75, 0x74, 0x6c, 0x61, 0x73, 0x73, 0x2f, 0x67, 0x65, 0x6d, 0x6d, 0x2f, 0x63, 0x6f, 0x6c, 0x6c
        /*0042*/ 	.byte	0x65, 0x63, 0x74, 0x69, 0x76, 0x65, 0x2f, 0x73, 0x6d, 0x39, 0x30, 0x5f, 0x6d, 0x6d, 0x61, 0x5f
        /*0052*/ 	.byte	0x74, 0x6d, 0x61, 0x5f, 0x67, 0x6d, 0x6d, 0x61, 0x5f, 0x73, 0x73, 0x5f, 0x77, 0x61, 0x72, 0x70
        /*0062*/ 	.byte	0x73, 0x70, 0x65, 0x63, 0x69, 0x61, 0x6c, 0x69, 0x7a, 0x65, 0x64, 0x2e, 0x68, 0x70, 0x70, 0x00
	.type		__unnamed_1,@object
	.size		__unnamed_1,(.L_0 - __unnamed_1)
__unnamed_1:
        /*0072*/ 	.byte	0x76, 0x6f, 0x69, 0x64, 0x20, 0x63, 0x75, 0x74, 0x6c, 0x61, 0x73, 0x73, 0x3a, 0x3a, 0x67, 0x65
        /* <DEDUP_REMOVED lines=179> */
        /*0bb2*/ 	.byte	0x3a, 0x3a, 0x69, 0x64, 0x65, 0x6e, 0x74, 0x69, 0x74, 0x79, 0x5d, 0x00
.L_0:


//--------------------- .nv.shared._ZN7cutlass13device_kernelINS_4gemm6kernel13GemmUniversalIN4cute5tupleIJiiiiEEENS1_10collective13CollectiveMmaINS1_34MainloopSm90TmaGmmaWarpSpecializedILi4ENS5_IJNS4_1CILi1EEESB_SB_EEENS1_35KernelTmaWarpSpecializedCooperativeEEENS5_IJNSA_ILi128EEENSA_ILi256EEENSA_ILi64EEEEEENS_6half_tENS5_IJlSB_lEEESJ_SK_NS4_8TiledMMAINS4_8MMA_AtomIJNS4_4SM904GMMA26MMA_64x256x16_F32F16F16_SSILNSO_5MajorE0ELSQ_0ELNSO_7ScaleInE1ELSR_1EEEEEENS4_6LayoutINS5_IJNSA_ILi2EEESB_SB_EEENS5_IJSB_NSA_ILi0EEESX_EEEEENS5_IJNS4_10UnderscoreES10_S10_EEEEENS4_13SM90_TMA_LOADENS4_14ComposedLayoutINS4_7SwizzleILi3ELi4ELi3EEENS4_18smem_ptr_flag_bitsILi16EEENSU_INS5_IJNSA_ILi8EEESH_EEENS5_IJSH_SB_EEEEEEEvNS4_8identityES13_S1D_vS1E_EENS_8epilogue10collective6detail29Sm90TmaWarpSpecializedAdapterINS1H_15DefaultEpilogueISJ_SK_SK_NS1G_6thread17LinearCombinationISJ_Li1EffLNS1L_9ScaleType4KindE0ELNS_15FloatRoundStyleE2ESJ_EENS1_15EpilogueDefaultEEEEEvvEEEEvNT_6ParamsE --------------------------
	.section	.nv.shared._ZN7cutlass13device_kernelINS_4gemm6kernel13GemmUniversalIN4cute5tupleIJiiiiEEENS1_10collective13CollectiveMmaINS1_34MainloopSm90TmaGmmaWarpSpecializedILi4ENS5_IJNS4_1CILi1EEESB_SB_EEENS1_35KernelTmaWarpSpecializedCooperativeEEENS5_IJNSA_ILi128EEENSA_ILi256EEENSA_ILi64EEEEEENS_6half_tENS5_IJlSB_lEEESJ_SK_NS4_8TiledMMAINS4_8MMA_AtomIJNS4_4SM904GMMA26MMA_64x256x16_F32F16F16_SSILNSO_5MajorE0ELSQ_0ELNSO_7ScaleInE1ELSR_1EEEEEENS4_6LayoutINS5_IJNSA_ILi2EEESB_SB_EEENS5_IJSB_NSA_ILi0EEESX_EEEEENS5_IJNS4_10UnderscoreES10_S10_EEEEENS4_13SM90_TMA_LOADENS4_14ComposedLayoutINS4_7SwizzleILi3ELi4ELi3EEENS4_18smem_ptr_flag_bitsILi16EEENSU_INS5_IJNSA_ILi8EEESH_EEENS5_IJSH_SB_EEEEEEEvNS4_8identityES13_S1D_vS1E_EENS_8epilogue10collective6detail29Sm90TmaWarpSpecializedAdapterINS1H_15DefaultEpilogueISJ_SK_SK_NS1G_6thread17LinearCombinationISJ_Li1EffLNS1L_9ScaleType4KindE0ELNS_15FloatRoundStyleE2ESJ_EENS1_15EpilogueDefaultEEEEEvvEEEEvNT_6ParamsE,"aw",@nobits
	.sectionflags	@""
	.align	16
	.zero		1024


//--------------------- .nv.shared.reserved.0     --------------------------
	.section	.nv.shared.reserved.0,"aw",@nobits
	.weak		__nv_reservedSMEM_offset_0_alias
	.size		__nv_reservedSMEM_offset_0_alias, 0, 0
	.other		__nv_reservedSMEM_offset_0_alias,@"STO_CUDA_RESERVED_SHARED STV_DEFAULT"
__nv_reservedSMEM_offset_0_alias:
	.zero		0


//--------------------- .nv.global                --------------------------
	.section	.nv.global,"aw",@nobits
.nv.global:
	.type		_ZN39_INTERNAL_1d7b6f84_4_k_cu_e328a61e_31054cute1_E,@object
	.size		_ZN39_INTERNAL_1d7b6f84_4_k_cu_e328a61e_31054cute1_E,(_ZN39_INTERNAL_1d7b6f84_4_k_cu_e328a61e_31054cuda3std3__45__cpo6cbeginE - _ZN39_INTERNAL_1d7b6f84_4_k_cu_e328a61e_31054cute1_E)
_ZN39_INTERNAL_1d7b6f84_4_k_cu_e328a61e_31054cute1_E:
	.zero		1
	.type		_ZN39_INTERNAL_1d7b6f84_4_k_cu_e328a61e_31054cuda3std3__45__cpo6cbeginE,@object
	.size		_ZN39_INTERNAL_1d7b6f84_4_k_cu_e328a61e_31054cuda3std3__45__cpo6cbeginE,(_ZN39_INTERNAL_1d7b6f84_4_k_cu_e328a61e_31054cuda3std3__48in_placeE - _ZN39_INTERNAL_1d7b6f84_4_k_cu_e328a61e_31054cuda3std3__45__cpo6cbeginE)
_ZN39_INTERNAL_1d7b6f84_4_k_cu_e328a61e_31054cuda3std3__45__cpo6cbeginE:
	.zero		1
	.type		_ZN39_INTERNAL_1d7b6f84_4_k_cu_e328a61e_31054cuda3std3__48in_placeE,@object
	.size		_ZN39_INTERNAL_1d7b6f84_4_k_cu_e328a61e_31054cuda3std3__48in_placeE,(_ZN39_INTERNAL_1d7b6f84_4_k_cu_e328a61e_31054cuda3std6ranges3__45__cpo9iter_moveE - _ZN39_INTERNAL_1d7b6f84_4_k_cu_e328a61e_31054cuda3std3__48in_placeE)
_ZN39_INTERNAL_1d7b6f84_4_k_cu_e328a61e_31054cuda3std3__48in_placeE:
	.zero		1
	.type		_ZN39_INTERNAL_1d7b6f84_4_k_cu_e328a61e_31054cuda3std6ranges3__45__cpo9iter_moveE,@object
	.size		_ZN39_INTERNAL_1d7b6f84_4_k_cu_e328a61e_31054cuda3std6ranges3__45__cpo9iter_moveE,(_ZN39_INTERNAL_1d7b6f84_4_k_cu_e328a61e_31054cuda3std3__45__cpo5beginE - _ZN39_INTERNAL_1d7b6f84_4_k_cu_e328a61e_31054cuda3std6ranges3__45__cpo9iter_moveE)
_ZN39_INTERNAL_1d7b6f84_4_k_cu_e328a61e_31054cuda3std6ranges3__45__cpo9iter_moveE:
	.zero		1
	.type		_ZN39_INTERNAL_1d7b6f84_4_k_cu_e328a61e_31054cuda3std3__45__cpo5beginE,@object
	.size		_ZN39_INTERNAL_1d7b6f84_4_k_cu_e328a61e_31054cuda3std3__45__cpo5beginE,(_ZN39_INTERNAL_1d7b6f84_4_k_cu_e328a61e_31054cuda3std3__441_GLOBAL__N__1d7b6f84_4_k_cu_e328a61e_31056ignoreE - _ZN39_INTERNAL_1d7b6f84_4_k_cu_e328a61e_31054cuda3std3__45__cpo5beginE)
_ZN39_INTERNAL_1d7b6f84_4_k_cu_e328a61e_31054cuda3std3__45__cpo5beginE:
	.zero		1
	.type		_ZN39_INTERNAL_1d7b6f84_4_k_cu_e328a61e_31054cuda3std3__441_GLOBAL__N__1d7b6f84_4_k_cu_e328a61e_31056ignoreE,@object
	.size		_ZN39_INTERNAL_1d7b6f84_4_k_cu_e328a61e_31054cuda3std3__441_GLOBAL__N__1d7b6f84_4_k_cu_e328a61e_31056ignoreE,(_ZN39_INTERNAL_1d7b6f84_4_k_cu_e328a61e_31054cute7productE - _ZN39_INTERNAL_1d7b6f84_4_k_cu_e328a61e_31054cuda3std3__441_GLOBAL__N__1d7b6f84_4_k_cu_e328a61e_31056ignoreE)
_ZN39_INTERNAL_1d7b6f84_4_k_cu_e328a61e_31054cuda3std3__441_GLOBAL__N__1d7b6f84_4_k_cu_e328a61e_31056ignoreE:
	.zero		1
	.type		_ZN39_INTERNAL_1d7b6f84_4_k_cu_e328a61e_31054cute7productE,@object
	.size		_ZN39_INTERNAL_1d7b6f84_4_k_cu_e328a61e_31054cute7productE,(_ZN39_INTERNAL_1d7b6f84_4_k_cu_e328a61e_31054cuda3std3__45__cpo3endE - _ZN39_INTERNAL_1d7b6f84_4_k_cu_e328a61e_31054cute7productE)
_ZN39_INTERNAL_1d7b6f84_4_k_cu_e328a61e_31054cute7productE:
	.zero		1
	.type		_ZN39_INTERNAL_1d7b6f84_4_k_cu_e328a61e_31054cuda3std3__45__cpo3endE,@object
	.size		_ZN39_INTERNAL_1d7b6f84_4_k_cu_e328a61e_31054cuda3std3__45__cpo3endE,(_ZN39_INTERNAL_1d7b6f84_4_k_cu_e328a61e_31054cuda3std3__419piecewise_constructE - _ZN39_INTERNAL_1d7b6f84_4_k_cu_e328a61e_31054cuda3std3__45__cpo3endE)
_ZN39_INTERNAL_1d7b6f84_4_k_cu_e328a61e_31054cuda3std3__45__cpo3endE:
	.zero		1
	.type		_ZN39_INTERNAL_1d7b6f84_4_k_cu_e328a61e_31054cuda3std3__419piecewise_constructE,@object
	.size		_ZN39_INTERNAL_1d7b6f84_4_k_cu_e328a61e_31054cuda3std3__419piecewise_constructE,(_ZN39_INTERNAL_1d7b6f84_4_k_cu_e328a61e_31054cuda3std3__45__cpo4cendE - _ZN39_INTERNAL_1d7b6f84_4_k_cu_e328a61e_31054cuda3std3__419piecewise_constructE)
_ZN39_INTERNAL_1d7b6f84_4_k_cu_e328a61e_31054cuda3std3__419piecewise_constructE:
	.zero		1
	.type		_ZN39_INTERNAL_1d7b6f84_4_k_cu_e328a61e_31054cuda3std3__45__cpo4cendE,@object
	.size		_ZN39_INTERNAL_1d7b6f84_4_k_cu_e328a61e_31054cuda3std3__45__cpo4cendE,(_ZN39_INTERNAL_1d7b6f84_4_k_cu_e328a61e_31054cuda3std6ranges3__45__cpo4swapE - _ZN39_INTERNAL_1d7b6f84_4_k_cu_e328a61e_31054cuda3std3__45__cpo4cendE)
_ZN39_INTERNAL_1d7b6f84_4_k_cu_e328a61e_31054cuda3std3__45__cpo4cendE:
	.zero		1
	.type		_ZN39_INTERNAL_1d7b6f84_4_k_cu_e328a61e_31054cuda3std6ranges3__45__cpo4swapE,@object
	.size		_ZN39_INTERNAL_1d7b6f84_4_k_cu_e328a61e_31054cuda3std6ranges3__45__cpo4swapE,(.L_8 - _ZN39_INTERNAL_1d7b6f84_4_k_cu_e328a61e_31054cuda3std6ranges3__45__cpo4swapE)
_ZN39_INTERNAL_1d7b6f84_4_k_cu_e328a61e_31054cuda3std6ranges3__45__cpo4swapE:
	.zero		1
.L_8:


//--------------------- .nv.constant0._ZN7cutlass13device_kernelINS_4gemm6kernel13GemmUniversalIN4cute5tupleIJiiiiEEENS1_10collective13CollectiveMmaINS1_34MainloopSm90TmaGmmaWarpSpecializedILi4ENS5_IJNS4_1CILi1EEESB_SB_EEENS1_35KernelTmaWarpSpecializedCooperativeEEENS5_IJNSA_ILi128EEENSA_ILi256EEENSA_ILi64EEEEEENS_6half_tENS5_IJlSB_lEEESJ_SK_NS4_8TiledMMAINS4_8MMA_AtomIJNS4_4SM904GMMA26MMA_64x256x16_F32F16F16_SSILNSO_5MajorE0ELSQ_0ELNSO_7ScaleInE1ELSR_1EEEEEENS4_6LayoutINS5_IJNSA_ILi2EEESB_SB_EEENS5_IJSB_NSA_ILi0EEESX_EEEEENS5_IJNS4_10UnderscoreES10_S10_EEEEENS4_13SM90_TMA_LOADENS4_14ComposedLayoutINS4_7SwizzleILi3ELi4ELi3EEENS4_18smem_ptr_flag_bitsILi16EEENSU_INS5_IJNSA_ILi8EEESH_EEENS5_IJSH_SB_EEEEEEEvNS4_8identityES13_S1D_vS1E_EENS_8epilogue10collective6detail29Sm90TmaWarpSpecializedAdapterINS1H_15DefaultEpilogueISJ_SK_SK_NS1G_6thread17LinearCombinationISJ_Li1EffLNS1L_9ScaleType4KindE0ELNS_15FloatRoundStyleE2ESJ_EENS1_15EpilogueDefaultEEEEEvvEEEEvNT_6ParamsE --------------------------
	.section	.nv.constant0._ZN7cutlass13device_kernelINS_4gemm6kernel13GemmUniversalIN4cute5tupleIJiiiiEEENS1_10collective13CollectiveMmaINS1_34MainloopSm90TmaGmmaWarpSpecializedILi4ENS5_IJNS4_1CILi1EEESB_SB_EEENS1_35KernelTmaWarpSpecializedCooperativeEEENS5_IJNSA_ILi128EEENSA_ILi256EEENSA_ILi64EEEEEENS_6half_tENS5_IJlSB_lEEESJ_SK_NS4_8TiledMMAINS4_8MMA_AtomIJNS4_4SM904GMMA26MMA_64x256x16_F32F16F16_SSILNSO_5MajorE0ELSQ_0ELNSO_7ScaleInE1ELSR_1EEEEEENS4_6LayoutINS5_IJNSA_ILi2EEESB_SB_EEENS5_IJSB_NSA_ILi0EEESX_EEEEENS5_IJNS4_10UnderscoreES10_S10_EEEEENS4_13SM90_TMA_LOADENS4_14ComposedLayoutINS4_7SwizzleILi3ELi4ELi3EEENS4_18smem_ptr_flag_bitsILi16EEENSU_INS5_IJNSA_ILi8EEESH_EEENS5_IJSH_SB_EEEEEEEvNS4_8identityES13_S1D_vS1E_EENS_8epilogue10collective6detail29Sm90TmaWarpSpecializedAdapterINS1H_15DefaultEpilogueISJ_SK_SK_NS1G_6thread17LinearCombinationISJ_Li1EffLNS1L_9ScaleType4KindE0ELNS_15FloatRoundStyleE2ESJ_EENS1_15EpilogueDefaultEEEEEvvEEEEvNT_6ParamsE,"a",@progbits
	.sectionflags	@""
	.align	4
.nv.constant0._ZN7cutlass13device_kernelINS_4gemm6kernel13GemmUniversalIN4cute5tupleIJiiiiEEENS1_10collective13CollectiveMmaINS1_34MainloopSm90TmaGmmaWarpSpecializedILi4ENS5_IJNS4_1CILi1EEESB_SB_EEENS1_35KernelTmaWarpSpecializedCooperativeEEENS5_IJNSA_ILi128EEENSA_ILi256EEENSA_ILi64EEEEEENS_6half_tENS5_IJlSB_lEEESJ_SK_NS4_8TiledMMAINS4_8MMA_AtomIJNS4_4SM904GMMA26MMA_64x256x16_F32F16F16_SSILNSO_5MajorE0ELSQ_0ELNSO_7ScaleInE1ELSR_1EEEEEENS4_6LayoutINS5_IJNSA_ILi2EEESB_SB_EEENS5_IJSB_NSA_ILi0EEESX_EEEEENS5_IJNS4_10UnderscoreES10_S10_EEEEENS4_13SM90_TMA_LOADENS4_14ComposedLayoutINS4_7SwizzleILi3ELi4ELi3EEENS4_18smem_ptr_flag_bitsILi16EEENSU_INS5_IJNSA_ILi8EEESH_EEENS5_IJSH_SB_EEEEEEEvNS4_8identityES13_S1D_vS1E_EENS_8epilogue10collective6detail29Sm90TmaWarpSpecializedAdapterINS1H_15DefaultEpilogueISJ_SK_SK_NS1G_6thread17LinearCombinationISJ_Li1EffLNS1L_9ScaleType4KindE0ELNS_15FloatRoundStyleE2ESJ_EENS1_15EpilogueDefaultEEEEEvvEEEEvNT_6ParamsE:
	.zero		1664


//--------------------- SYMBOLS --------------------------

	.type		.nv.reservedSmem.offset0,@object
	.size		.nv.reservedSmem.offset0,0x4
	.type		__assertfail,@function
